	.headerflags	@"EF_CUDA_TEXMODE_UNIFIED EF_CUDA_64BIT_ADDRESS EF_CUDA_ACCELERATORS EF_CUDA_SM90 EF_CUDA_VIRTUAL_SM(EF_CUDA_SM90)"
	.elftype	@"ET_EXEC"


//--------------------- .nv.info                  --------------------------
	.section	.nv.info,"",@"SHT_CUDA_INFO"
	.align	4


	//----- nvinfo : EIATTR_REGCOUNT
	.align		4
        /*0000*/ 	.byte	0x04, 0x2f
        /*0002*/ 	.short	(.L_3 - .L_2)
	.align		4
.L_2:
        /*0004*/ 	.word	index@(triton_poi_fused__native_batch_norm_legit_no_training_add_convolution_elu_22)
        /*0008*/ 	.word	0x00000020


	//----- nvinfo : EIATTR_MIN_STACK_SIZE
	.align		4
.L_3:
        /*000c*/ 	.byte	0x04, 0x12
        /*000e*/ 	.short	(.L_5 - .L_4)
	.align		4
.L_4:
        /*0010*/ 	.word	index@(triton_poi_fused__native_batch_norm_legit_no_training_add_convolution_elu_22)
        /*0014*/ 	.word	0x00000000


	//----- nvinfo : EIATTR_FRAME_SIZE
	.align		4
.L_5:
        /*0018*/ 	.byte	0x04, 0x11
        /*001a*/ 	.short	(.L_7 - .L_6)
	.align		4
.L_6:
        /*001c*/ 	.word	index@(triton_poi_fused__native_batch_norm_legit_no_training_add_convolution_elu_22)
        /*0020*/ 	.word	0x00000000


	//----- nvinfo : EIATTR_MIN_STACK_SIZE
	.align		4
.L_7:
        /*0024*/ 	.byte	0x04, 0x12
        /*0026*/ 	.short	(.L_9 - .L_8)
	.align		4
.L_8:
        /*0028*/ 	.word	index@(triton_poi_fused__native_batch_norm_legit_no_training_add_convolution_elu_22)
        /*002c*/ 	.word	0x00000000
.L_9:


//--------------------- .nv.info.triton_poi_fused__native_batch_norm_legit_no_training_add_convolution_elu_22 --------------------------
	.section	.nv.info.triton_poi_fused__native_batch_norm_legit_no_training_add_convolution_elu_22,"",@"SHT_CUDA_INFO"
	.sectionflags	@""
	.align	4


	//----- nvinfo : EIATTR_CUDA_API_VERSION
	.align		4
        /*0000*/ 	.byte	0x04, 0x37
        /*0002*/ 	.short	(.L_11 - .L_10)
.L_10:
        /*0004*/ 	.word	0x0000007c


	//----- nvinfo : EIATTR_KPARAM_INFO
	.align		4
.L_11:
        /*0008*/ 	.byte	0x04, 0x17
        /*000a*/ 	.short	(.L_13 - .L_12)
.L_12:
        /*000c*/ 	.word	0x00000000
        /*0010*/ 	.short	0x0008
        /*0012*/ 	.short	0x0040
        /*0014*/ 	.byte	0x00, 0xf0, 0x11, 0x00


	//----- nvinfo : EIATTR_KPARAM_INFO
	.align		4
.L_13:
        /*0018*/ 	.byte	0x04, 0x17
        /*001a*/ 	.short	(.L_15 - .L_14)
.L_14:
        /*001c*/ 	.word	0x00000000
        /*0020*/ 	.short	0x0007
        /*0022*/ 	.short	0x0038
        /*0024*/ 	.byte	0x00, 0xf4, 0x21, 0x00


	//----- nvinfo : EIATTR_KPARAM_INFO
	.align		4
.L_15:
        /*0028*/ 	.byte	0x04, 0x17
        /*002a*/ 	.short	(.L_17 - .L_16)
.L_16:
        /*002c*/ 	.word	0x00000000
        /*0030*/ 	.short	0x0006
        /*0032*/ 	.short	0x0030
        /*0034*/ 	.byte	0x00, 0xf4, 0x21, 0x00


	//----- nvinfo : EIATTR_KPARAM_INFO
	.align		4
.L_17:
        /*0038*/ 	.byte	0x04, 0x17
        /*003a*/ 	.short	(.L_19 - .L_18)
.L_18:
        /*003c*/ 	.word	0x00000000
        /*0040*/ 	.short	0x0005
        /*0042*/ 	.short	0x0028
        /*0044*/ 	.byte	0x00, 0xf4, 0x21, 0x00


	//----- nvinfo : EIATTR_KPARAM_INFO
	.align		4
.L_19:
        /*0048*/ 	.byte	0x04, 0x17
        /*004a*/ 	.short	(.L_21 - .L_20)
.L_20:
        /*004c*/ 	.word	0x00000000
        /*0050*/ 	.short	0x0004
        /*0052*/ 	.short	0x0020
        /*0054*/ 	.byte	0x00, 0xf4, 0x21, 0x00


	//----- nvinfo : EIATTR_KPARAM_INFO
	.align		4
.L_21:
        /*0058*/ 	.byte	0x04, 0x17
        /*005a*/ 	.short	(.L_23 - .L_22)
.L_22:
        /*005c*/ 	.word	0x00000000
        /*0060*/ 	.short	0x0003
        /*0062*/ 	.short	0x0018
        /*0064*/ 	.byte	0x00, 0xf4, 0x21, 0x00


	//----- nvinfo : EIATTR_KPARAM_INFO
	.align		4
.L_23:
        /*0068*/ 	.byte	0x04, 0x17
        /*006a*/ 	.short	(.L_25 - .L_24)
.L_24:
        /*006c*/ 	.word	0x00000000
        /*0070*/ 	.short	0x0002
        /*0072*/ 	.short	0x0010
        /*0074*/ 	.byte	0x00, 0xf4, 0x21, 0x00


	//----- nvinfo : EIATTR_KPARAM_INFO
	.align		4
.L_25:
        /*0078*/ 	.byte	0x04, 0x17
        /*007a*/ 	.short	(.L_27 - .L_26)
.L_26:
        /*007c*/ 	.word	0x00000000
        /*0080*/ 	.short	0x0001
        /*0082*/ 	.short	0x0008
        /*0084*/ 	.byte	0x00, 0xf4, 0x21, 0x00


	//----- nvinfo : EIATTR_KPARAM_INFO
	.align		4
.L_27:
        /*0088*/ 	.byte	0x04, 0x17
        /*008a*/ 	.short	(.L_29 - .L_28)
.L_28:
        /*008c*/ 	.word	0x00000000
        /*0090*/ 	.short	0x0000
        /*0092*/ 	.short	0x0000
        /*0094*/ 	.byte	0x00, 0xf4, 0x21, 0x00


	//----- nvinfo : EIATTR_SPARSE_MMA_MASK
	.align		4
.L_29:
        /*0098*/ 	.byte	0x03, 0x50
        /*009a*/ 	.short	0x0000


	//----- nvinfo : EIATTR_MAXREG_COUNT
	.align		4
        /*009c*/ 	.byte	0x03, 0x1b
        /*009e*/ 	.short	0x00ff


	//----- nvinfo : EIATTR_EXIT_INSTR_OFFSETS
	.align		4
        /*00a0*/ 	.byte	0x04, 0x1c
        /*00a2*/ 	.short	(.L_31 - .L_30)


	//   ....[0]....
.L_30:
        /*00a4*/ 	.word	0x000023d0


	//----- nvinfo : EIATTR_REQNTID
	.align		4
.L_31:
        /*00a8*/ 	.byte	0x04, 0x10
        /*00aa*/ 	.short	(.L_33 - .L_32)
.L_32:
        /*00ac*/ 	.word	0x00000080
        /*00b0*/ 	.word	0x00000001
        /*00b4*/ 	.word	0x00000001


	//----- nvinfo : EIATTR_CBANK_PARAM_SIZE
	.align		4
.L_33:
        /*00b8*/ 	.byte	0x03, 0x19
        /*00ba*/ 	.short	0x0044


	//----- nvinfo : EIATTR_PARAM_CBANK
	.align		4
        /*00bc*/ 	.byte	0x04, 0x0a
        /*00be*/ 	.short	(.L_35 - .L_34)
	.align		4
.L_34:
        /*00c0*/ 	.word	index@(.nv.constant0.triton_poi_fused__native_batch_norm_legit_no_training_add_convolution_elu_22)
        /*00c4*/ 	.short	0x0210
        /*00c6*/ 	.short	0x0044


	//----- nvinfo : EIATTR_SW_WAR
	.align		4
.L_35:
        /*00c8*/ 	.byte	0x04, 0x36
        /*00ca*/ 	.short	(.L_37 - .L_36)
.L_36:
        /*00cc*/ 	.word	0x00000008
.L_37:


//--------------------- .nv.callgraph             --------------------------
	.section	.nv.callgraph,"",@"SHT_CUDA_CALLGRAPH"
	.align	4
	.sectionentsize	8
	.align		4
        /*0000*/ 	.word	0x00000000
	.align		4
        /*0004*/ 	.word	0xffffffff
	.align		4
        /*0008*/ 	.word	0x00000000
	.align		4
        /*000c*/ 	.word	0xfffffffe
	.align		4
        /*0010*/ 	.word	0x00000000
	.align		4
        /*0014*/ 	.word	0xfffffffd
	.align		4
        /*0018*/ 	.word	0x00000000
	.align		4
        /*001c*/ 	.word	0xfffffffc


//--------------------- .nv.constant4             --------------------------
	.section	.nv.constant4,"a",@progbits
	.align	8
	.align		8
.nv.constant4:
        /*0000*/ 	.dword	_$_str
	.align		8
        /*0008*/ 	.dword	_$_str_$_2


//--------------------- .text.triton_poi_fused__native_batch_norm_legit_no_training_add_convolution_elu_22 --------------------------
	.section	.text.triton_poi_fused__native_batch_norm_legit_no_training_add_convolution_elu_22,"ax",@progbits
	.align	128
        .global         triton_poi_fused__native_batch_norm_legit_no_training_add_convolution_elu_22
        .type           triton_poi_fused__native_batch_norm_legit_no_training_add_convolution_elu_22,@function
        .size           triton_poi_fused__native_batch_norm_legit_no_training_add_convolution_elu_22,(.L_x_1 - triton_poi_fused__native_batch_norm_legit_no_training_add_convolution_elu_22)
        .other          triton_poi_fused__native_batch_norm_legit_no_training_add_convolution_elu_22,@"STO_CUDA_ENTRY STV_DEFAULT"
triton_poi_fused__native_batch_norm_legit_no_training_add_convolution_elu_22:
.text.triton_poi_fused__native_batch_norm_legit_no_training_add_convolution_elu_22:
[----:B------:R-:W-:Y:S01]  /*0000*/  LDC R1, c[0x0][0x28] ;  /* 0x00000a00ff017b82 */ /* 0x000fe20000000800 */
[----:B------:R-:W1:Y:S07]  /*0010*/  S2R R0, SR_TID.X ;  /* 0x0000000000007919 */ /* 0x000e6e0000002100 */
[----:B------:R-:W2:Y:S01]  /*0020*/  LDC.64 R6, c[0x0][0x230] ;  /* 0x00008c00ff067b82 */ /* 0x000ea20000000a00 */
[----:B------:R-:W-:Y:S01]  /*0030*/  ULDC.64 UR4, c[0x0][0x208] ;  /* 0x0000820000047ab9 */ /* 0x000fe20000000a00 */
[----:B------:R-:W3:Y:S06]  /*0040*/  S2R R5, SR_CTAID.X ;  /* 0x0000000000057919 */ /* 0x000eec0000002500 */
[----:B------:R-:W4:Y:S08]  /*0050*/  LDC.64 R22, c[0x0][0x220] ;  /* 0x00008800ff167b82 */ /* 0x000f300000000a00 */
[----:B------:R-:W5:Y:S08]  /*0060*/  LDC.64 R18, c[0x0][0x228] ;  /* 0x00008a00ff127b82 */ /* 0x000f700000000a00 */
[----:B------:R-:W2:Y:S01]  /*0070*/  LDC.64 R8, c[0x0][0x238] ;  /* 0x00008e00ff087b82 */ /* 0x000ea20000000a00 */
[----:B-1----:R-:W-:-:S07]  /*0080*/  SHF.L.U32 R0, R0, 0x2, RZ ;  /* 0x0000000200007819 */ /* 0x002fce00000006ff */
[----:B------:R-:W1:Y:S01]  /*0090*/  LDC.64 R16, c[0x0][0x240] ;  /* 0x00009000ff107b82 */ /* 0x000e620000000a00 */
[----:B---3--:R-:W-:Y:S02]  /*00a0*/  SHF.R.S32.HI R3, RZ, 0x15, R5 ;  /* 0x00000015ff037819 */ /* 0x008fe40000011405 */
[----:B------:R-:W-:Y:S02]  /*00b0*/  LOP3.LUT R0, R0, 0x1fc, RZ, 0xc0, !PT ;  /* 0x000001fc00007812 */ /* 0x000fe400078ec0ff */
[----:B------:R-:W-:Y:S02]  /*00c0*/  SGXT R3, R3, 0x1 ;  /* 0x000000010303781a */ /* 0x000fe40000000200 */
[----:B------:R-:W-:-:S04]  /*00d0*/  LEA R2, R5, R0, 0xa ;  /* 0x0000000005027211 */ /* 0x000fc800078e50ff */
[----:B------:R-:W-:-:S04]  /*00e0*/  LEA.HI R0, R3, R2, RZ, 0x12 ;  /* 0x0000000203007211 */ /* 0x000fc800078f90ff */
[----:B------:R-:W-:-:S04]  /*00f0*/  SHF.R.S32.HI R3, RZ, 0x12, R0 ;  /* 0x00000012ff037819 */ /* 0x000fc80000011400 */
[----:B------:R-:W-:-:S04]  /*0100*/  SHF.R.S32.HI R4, RZ, 0xf, R3 ;  /* 0x0000000fff047819 */ /* 0x000fc80000011403 */
[----:B------:R-:W-:-:S04]  /*0110*/  LOP3.LUT R4, R4, 0xffff, RZ, 0xc0, !PT ;  /* 0x0000ffff04047812 */ /* 0x000fc800078ec0ff */
[----:B------:R-:W-:-:S04]  /*0120*/  LEA.HI R4, R4, R3, RZ, 0x15 ;  /* 0x0000000304047211 */ /* 0x000fc800078fa8ff */
[----:B------:R-:W-:-:S04]  /*0130*/  LOP3.LUT R4, R4, 0xffe0, RZ, 0xc0, !PT ;  /* 0x0000ffe004047812 */ /* 0x000fc800078ec0ff */
[----:B------:R-:W-:-:S04]  /*0140*/  IADD3 R4, RZ, -R4, RZ ;  /* 0x80000004ff047210 */ /* 0x000fc80007ffe0ff */
[----:B------:R-:W-:-:S04]  /*0150*/  PRMT R4, R4, 0x7710, RZ ;  /* 0x0000771004047816 */ /* 0x000fc800000000ff */
[----:B------:R-:W-:Y:S02]  /*0160*/  IADD3 R3, R3, R4, RZ ;  /* 0x0000000403037210 */ /* 0x000fe40007ffe0ff */
[----:B------:R-:W3:Y:S02]  /*0170*/  LDC.64 R4, c[0x0][0x210] ;  /* 0x00008400ff047b82 */ /* 0x000ee40000000a00 */
[----:B------:R-:W-:-:S05]  /*0180*/  PRMT R21, R3, 0x9910, RZ ;  /* 0x0000991003157816 */ /* 0x000fca00000000ff */
[----:B--2---:R-:W-:-:S06]  /*0190*/  IMAD.WIDE R24, R21, 0x4, R6 ;  /* 0x0000000415187825 */ /* 0x004fcc00078e0206 */
[----:B------:R-:W2:Y:S01]  /*01a0*/  LDG.E.EL R24, desc[UR4][R24.64] ;  /* 0x0000000418187981 */ /* 0x000ea2000c2e1900 */
[----:B----4-:R-:W-:-:S05]  /*01b0*/  IMAD.WIDE R28, R21, 0x4, R22 ;  /* 0x00000004151c7825 */ /* 0x010fca00078e0216 */
[----:B------:R5:W4:Y:S01]  /*01c0*/  LDG.E.EL R10, desc[UR4][R28.64] ;  /* 0x000000041c0a7981 */ /* 0x000b22000c2e1900 */
[----:B---3--:R-:W-:-:S04]  /*01d0*/  IMAD.WIDE R4, R2, 0x4, R4 ;  /* 0x0000000402047825 */ /* 0x008fc800078e0204 */
[C---:B-----5:R-:W-:Y:S01]  /*01e0*/  IMAD.WIDE R28, R21.reuse, 0x4, R18 ;  /* 0x00000004151c7825 */ /* 0x060fe200078e0212 */
[----:B------:R-:W4:Y:S04]  /*01f0*/  LDG.E.128 R12, desc[UR4][R4.64] ;  /* 0x00000004040c7981 */ /* 0x000f28000c1e1d00 */
[----:B------:R-:W3:Y:S01]  /*0200*/  LDG.E.EL R11, desc[UR4][R28.64] ;  /* 0x000000041c0b7981 */ /* 0x000ee2000c2e1900 */
[----:B0-----:R-:W-:-:S04]  /*0210*/  IMAD.WIDE R26, R21, 0x4, R8 ;  /* 0x00000004151a7825 */ /* 0x001fc800078e0208 */
[----:B-1----:R-:W-:Y:S02]  /*0220*/  IMAD.WIDE R20, R21, 0x4, R16 ;  /* 0x0000000415147825 */ /* 0x002fe400078e0210 */
[----:B------:R-:W5:Y:S04]  /*0230*/  LDG.E.EL R26, desc[UR4][R26.64] ;  /* 0x000000041a1a7981 */ /* 0x000f68000c2e1900 */
[----:B------:R0:W5:Y:S01]  /*0240*/  LDG.E.EL R3, desc[UR4][R20.64] ;  /* 0x0000000414037981 */ /* 0x000162000c2e1900 */
[----:B------:R-:W-:-:S04]  /*0250*/  IADD3 R0, R0, 0x200, RZ ;  /* 0x0000020000007810 */ /* 0x000fc80007ffe0ff */
[----:B------:R-:W-:Y:S01]  /*0260*/  SHF.R.S32.HI R0, RZ, 0x12, R0 ;  /* 0x00000012ff007819 */ /* 0x000fe20000011400 */
[----:B0-----:R-:W-:Y:S01]  /*0270*/  HFMA2.MMA R21, -RZ, RZ, 1.625, 0 ;  /* 0x3e800000ff157435 */ /* 0x001fe200000001ff */
[----:B--2---:R-:W-:-:S04]  /*0280*/  FADD R25, R24, 9.9999997473787516356e-06 ;  /* 0x3727c5ac18197421 */ /* 0x004fc80000000000 */
[----:B------:R-:W0:Y:S02]  /*0290*/  MUFU.SQRT R27, R25 ;  /* 0x00000019001b7308 */ /* 0x000e240000002000 */
[C---:B0-----:R-:W-:Y:S02]  /*02a0*/  FSETP.GT.AND P0, PT, R27.reuse, 8.50705917302346158658e+37, PT ;  /* 0x7e8000001b00780b */ /* 0x041fe40003f04000 */
[----:B------:R-:W-:Y:S02]  /*02b0*/  FSETP.GEU.AND P1, PT, R27, 1.175494350822287508e-38, PT ;  /* 0x008000001b00780b */ /* 0x000fe40003f2e000 */
[----:B------:R-:W-:-:S09]  /*02c0*/  SHF.R.S32.HI R24, RZ, 0xf, R0 ;  /* 0x0000000fff187819 */ /* 0x000fd20000011400 */
[----:B------:R-:W-:-:S04]  /*02d0*/  @P0 FMUL R27, R27, 0.25 ;  /* 0x3e8000001b1b0820 */ /* 0x000fc80000400000 */
[----:B------:R-:W-:Y:S01]  /*02e0*/  @!P1 FMUL R27, R27, 16777216 ;  /* 0x4b8000001b1b9820 */ /* 0x000fe20000400000 */
[----:B------:R-:W-:-:S03]  /*02f0*/  LOP3.LUT R29, R24, 0xffff, RZ, 0xc0, !PT ;  /* 0x0000ffff181d7812 */ /* 0x000fc600078ec0ff */
[----:B------:R-:W0:Y:S01]  /*0300*/  MUFU.RCP R20, R27 ;  /* 0x0000001b00147308 */ /* 0x000e220000001000 */
[----:B------:R-:W-:Y:S02]  /*0310*/  LEA.HI R24, R29, R0, RZ, 0x15 ;  /* 0x000000001d187211 */ /* 0x000fe400078fa8ff */
[----:B------:R-:W-:Y:S02]  /*0320*/  FSEL R25, R21, 1, P0 ;  /* 0x3f80000015197808 */ /* 0x000fe40000000000 */
[----:B------:R-:W-:Y:S01]  /*0330*/  LOP3.LUT R24, R24, 0xffe0, RZ, 0xc0, !PT ;  /* 0x0000ffe018187812 */ /* 0x000fe200078ec0ff */
[--C-:B----4-:R-:W-:Y:S02]  /*0340*/  FADD R12, R12, R10.reuse ;  /* 0x0000000a0c0c7221 */ /* 0x110fe40000000000 */
[----:B------:R-:W-:Y:S01]  /*0350*/  @!P1 FMUL R25, R25, 16777216 ;  /* 0x4b80000019199820 */ /* 0x000fe20000400000 */
[----:B------:R-:W-:Y:S01]  /*0360*/  IADD3 R24, RZ, -R24, RZ ;  /* 0x80000018ff187210 */ /* 0x000fe20007ffe0ff */
[--C-:B------:R-:W-:Y:S01]  /*0370*/  FADD R13, R13, R10.reuse ;  /* 0x0000000a0d0d7221 */ /* 0x100fe20000000000 */
[----:B------:R-:W-:-:S02]  /*0380*/  FADD R15, R15, R10 ;  /* 0x0000000a0f0f7221 */ /* 0x000fc40000000000 */
[----:B------:R-:W-:Y:S01]  /*0390*/  PRMT R29, R24, 0x7710, RZ ;  /* 0x00007710181d7816 */ /* 0x000fe200000000ff */
[----:B0-----:R-:W-:Y:S01]  /*03a0*/  FMUL R20, R20, R25 ;  /* 0x0000001914147220 */ /* 0x001fe20000400000 */
[----:B---3--:R-:W-:Y:S01]  /*03b0*/  FADD R25, -R11, R12 ;  /* 0x0000000c0b197221 */ /* 0x008fe20000000100 */
[----:B------:R-:W-:Y:S01]  /*03c0*/  FADD R14, R14, R10 ;  /* 0x0000000a0e0e7221 */ /* 0x000fe20000000000 */
[----:B------:R-:W-:Y:S02]  /*03d0*/  IADD3 R0, R0, R29, RZ ;  /* 0x0000001d00007210 */ /* 0x000fe40007ffe0ff */
[----:B------:R-:W-:Y:S01]  /*03e0*/  FMUL R25, R25, R20 ;  /* 0x0000001419197220 */ /* 0x000fe20000400000 */
[C---:B------:R-:W-:Y:S01]  /*03f0*/  FADD R27, -R11.reuse, R13 ;  /* 0x0000000d0b1b7221 */ /* 0x040fe20000000100 */
[C---:B------:R-:W-:Y:S01]  /*0400*/  FADD R29, -R11.reuse, R15 ;  /* 0x0000000f0b1d7221 */ /* 0x040fe20000000100 */
[----:B------:R-:W-:Y:S01]  /*0410*/  FADD R11, -R11, R14 ;  /* 0x0000000e0b0b7221 */ /* 0x000fe20000000100 */
[----:B-----5:R-:W-:-:S03]  /*0420*/  FFMA R25, R26, R25, R3 ;  /* 0x000000191a197223 */ /* 0x020fc60000000003 */
[-C--:B------:R-:W-:Y:S01]  /*0430*/  FMUL R10, R11, R20.reuse ;  /* 0x000000140b0a7220 */ /* 0x080fe20000400000 */
[----:B------:R-:W-:Y:S01]  /*0440*/  FMUL R11, R25, 1.4426950216293334961 ;  /* 0x3fb8aa3b190b7820 */ /* 0x000fe20000400000 */
[-C--:B------:R-:W-:Y:S01]  /*0450*/  FMUL R24, R27, R20.reuse ;  /* 0x000000141b187220 */ /* 0x080fe20000400000 */
[----:B------:R-:W-:Y:S01]  /*0460*/  FMUL R28, R29, R20 ;  /* 0x000000141d1c7220 */ /* 0x000fe20000400000 */
[----:B------:R-:W-:-:S03]  /*0470*/  FFMA R10, R26, R10, R3 ;  /* 0x0000000a1a0a7223 */ /* 0x000fc60000000003 */
[----:B------:R-:W0:Y:S01]  /*0480*/  FRND R11, R11 ;  /* 0x0000000b000b7307 */ /* 0x000e220000201000 */
[C-C-:B------:R-:W-:Y:S01]  /*0490*/  FFMA R24, R26.reuse, R24, R3.reuse ;  /* 0x000000181a187223 */ /* 0x140fe20000000003 */
[----:B------:R-:W-:Y:S01]  /*04a0*/  FFMA R26, R26, R28, R3 ;  /* 0x0000001c1a1a7223 */ /* 0x000fe20000000003 */
[----:B------:R-:W-:Y:S01]  /*04b0*/  PRMT R3, R0, 0x9910, RZ ;  /* 0x0000991000037816 */ /* 0x000fe200000000ff */
[----:B------:R-:W-:-:S05]  /*04c0*/  FADD.FTZ R0, |R25|, -RZ ;  /* 0x800000ff19007221 */ /* 0x000fca0000010200 */
[----:B------:R-:W-:-:S04]  /*04d0*/  FSETP.GEU.AND P0, PT, R0, 0.40999999642372131348, PT ;  /* 0x3ed1eb850000780b */ /* 0x000fc80003f0e000 */
[----:B0-----:R-:W-:Y:S02]  /*04e0*/  FSEL R20, R11, RZ, P0 ;  /* 0x000000ff0b147208 */ /* 0x001fe40000000000 */
[----:B------:R-:W-:-:S03]  /*04f0*/  MOV R0, 0x3ab5ebe6 ;  /* 0x3ab5ebe600007802 */ /* 0x000fc60000000f00 */
[C---:B------:R-:W-:Y:S01]  /*0500*/  FFMA.FTZ R11, -R20.reuse, 0.693145751953125, R25 ;  /* 0x3f317200140b7823 */ /* 0x040fe20000010119 */
[----:B------:R-:W-:Y:S01]  /*0510*/  FSETP.NEU.AND P5, PT, R20, 128, PT ;  /* 0x430000001400780b */ /* 0x000fe20003fad000 */
[----:B------:R-:W-:-:S04]  /*0520*/  IMAD.WIDE R28, R3, 0x4, R6 ;  /* 0x00000004031c7825 */ /* 0x000fc800078e0206 */
[C---:B------:R-:W-:Y:S01]  /*0530*/  FFMA.FTZ R11, -R20.reuse, 1.428606765330187045e-06, R11 ;  /* 0x35bfbe8e140b7823 */ /* 0x040fe2000001010b */
[----:B------:R-:W-:Y:S01]  /*0540*/  IMAD.WIDE R6, R3, 0x4, R22 ;  /* 0x0000000403067825 */ /* 0x000fe200078e0216 */
[----:B------:R-:W-:-:S03]  /*0550*/  FSEL R27, R20, 127, P5 ;  /* 0x42fe0000141b7808 */ /* 0x000fc60002800000 */
[C---:B------:R-:W-:Y:S01]  /*0560*/  FFMA.FTZ R23, R11.reuse, R0, 0.0083824126049876213074 ;  /* 0x3c0956630b177423 */ /* 0x040fe20000010000 */
[----:B------:R0:W2:Y:S01]  /*0570*/  LDG.E.EL R22, desc[UR4][R28.64] ;  /* 0x000000041c167981 */ /* 0x0000a2000c2e1900 */
[----:B------:R-:W1:Y:S02]  /*0580*/  MUFU.EX2 R20, R27 ;  /* 0x0000001b00147308 */ /* 0x000e640000000800 */
[C---:B------:R-:W-:Y:S01]  /*0590*/  FFMA.FTZ R23, R11.reuse, R23, 0.041667830199003219604 ;  /* 0x3d2aabe30b177423 */ /* 0x040fe20000010017 */
[----:B------:R3:W4:Y:S03]  /*05a0*/  LDG.E.EL R7, desc[UR4][R6.64] ;  /* 0x0000000406077981 */ /* 0x000726000c2e1900 */
[----:B------:R-:W-:-:S04]  /*05b0*/  FFMA.FTZ R23, R11, R23, 0.16666397452354431152 ;  /* 0x3e2aa9f60b177423 */ /* 0x000fc80000010017 */
[----:B0-----:R-:W-:-:S04]  /*05c0*/  FFMA.FTZ R28, R11, R23, 0.49999994039535522461 ;  /* 0x3efffffe0b1c7423 */ /* 0x001fc80000010017 */
[----:B------:R-:W-:Y:S01]  /*05d0*/  FMUL R28, R11, R28 ;  /* 0x0000001c0b1c7220 */ /* 0x000fe20000400000 */
[----:B-1----:R-:W-:-:S03]  /*05e0*/  FADD R23, R20, -1 ;  /* 0xbf80000014177421 */ /* 0x002fc60000000000 */
[----:B------:R-:W-:-:S04]  /*05f0*/  FFMA.FTZ R11, R11, R28, R11 ;  /* 0x0000001c0b0b7223 */ /* 0x000fc8000001000b */
[----:B------:R-:W-:Y:S01]  /*0600*/  FFMA.FTZ R28, R20, R11, R23 ;  /* 0x0000000b141c7223 */ /* 0x000fe20000010017 */
[----:B------:R-:W-:-:S04]  /*0610*/  FMUL R20, R24, 1.4426950216293334961 ;  /* 0x3fb8aa3b18147820 */ /* 0x000fc80000400000 */
[----:B------:R-:W0:Y:S01]  /*0620*/  FRND R11, R20 ;  /* 0x00000014000b7307 */ /* 0x000e220000201000 */
[----:B---3--:R-:W-:-:S05]  /*0630*/  FADD.FTZ R6, |R24|, -RZ ;  /* 0x800000ff18067221 */ /* 0x008fca0000010200 */
[----:B------:R-:W-:Y:S01]  /*0640*/  FSETP.GEU.AND P0, PT, R6, 0.40999999642372131348, PT ;  /* 0x3ed1eb850600780b */ /* 0x000fe20003f0e000 */
[----:B------:R-:W-:-:S04]  /*0650*/  IMAD.WIDE R18, R3, 0x4, R18 ;  /* 0x0000000403127825 */ /* 0x000fc800078e0212 */
[----:B------:R-:W-:Y:S01]  /*0660*/  IMAD.WIDE R8, R3, 0x4, R8 ;  /* 0x0000000403087825 */ /* 0x000fe200078e0208 */
[----:B------:R1:W3:Y:S01]  /*0670*/  LDG.E.EL R6, desc[UR4][R18.64] ;  /* 0x0000000412067981 */ /* 0x0002e2000c2e1900 */
[----:B0-----:R-:W-:Y:S02]  /*0680*/  FSEL R11, R11, RZ, P0 ;  /* 0x000000ff0b0b7208 */ /* 0x001fe40000000000 */
[----:B------:R-:W-:-:S04]  /*0690*/  IMAD.WIDE R16, R3, 0x4, R16 ;  /* 0x0000000403107825 */ /* 0x000fc800078e0210 */
[----:B------:R-:W-:-:S04]  /*06a0*/  FFMA.FTZ R23, -R11, 0.693145751953125, R24 ;  /* 0x3f3172000b177823 */ /* 0x000fc80000010118 */
[----:B------:R-:W-:-:S04]  /*06b0*/  FFMA.FTZ R3, -R11, 1.428606765330187045e-06, R23 ;  /* 0x35bfbe8e0b037823 */ /* 0x000fc80000010117 */
[----:B------:R-:W-:Y:S01]  /*06c0*/  FFMA.FTZ R20, R3, R0, 0.0083824126049876213074 ;  /* 0x3c09566303147423 */ /* 0x000fe20000010000 */
[----:B------:R-:W-:-:S03]  /*06d0*/  FSETP.NEU.AND P2, PT, R11, 128, PT ;  /* 0x430000000b00780b */ /* 0x000fc60003f4d000 */
[----:B------:R-:W-:Y:S01]  /*06e0*/  FFMA.FTZ R20, R3, R20, 0.041667830199003219604 ;  /* 0x3d2aabe303147423 */ /* 0x000fe20000010014 */
[----:B------:R-:W-:-:S03]  /*06f0*/  FSEL R29, R11, 127, P2 ;  /* 0x42fe00000b1d7808 */ /* 0x000fc60001000000 */
[C---:B------:R-:W-:Y:S01]  /*0700*/  FFMA.FTZ R20, R3.reuse, R20, 0.16666397452354431152 ;  /* 0x3e2aa9f603147423 */ /* 0x040fe20000010014 */
[----:B------:R-:W1:Y:S03]  /*0710*/  MUFU.EX2 R11, R29 ;  /* 0x0000001d000b7308 */ /* 0x000e660000000800 */
[----:B------:R-:W-:-:S04]  /*0720*/  FFMA.FTZ R20, R3, R20, 0.49999994039535522461 ;  /* 0x3efffffe03147423 */ /* 0x000fc80000010014 */
[----:B------:R-:W-:-:S04]  /*0730*/  FMUL R20, R3, R20 ;  /* 0x0000001403147220 */ /* 0x000fc80000400000 */
[----:B------:R-:W-:Y:S01]  /*0740*/  FFMA.FTZ R20, R3, R20, R3 ;  /* 0x0000001403147223 */ /* 0x000fe20000010003 */
[----:B------:R-:W-:Y:S01]  /*0750*/  FMUL R3, R10, 1.4426950216293334961 ;  /* 0x3fb8aa3b0a037820 */ /* 0x000fe20000400000 */
[----:B-1----:R-:W-:-:S05]  /*0760*/  FADD R18, R11, -1 ;  /* 0xbf8000000b127421 */ /* 0x002fca0000000000 */
[----:B------:R-:W0:Y:S01]  /*0770*/  FRND R3, R3 ;  /* 0x0000000300037307 */ /* 0x000e220000201000 */
[----:B------:R-:W-:Y:S01]  /*0780*/  FFMA.FTZ R11, R11, R20, R18 ;  /* 0x000000140b0b7223 */ /* 0x000fe20000010012 */
[----:B------:R-:W-:Y:S01]  /*0790*/  FADD.FTZ R18, |R10|, -RZ ;  /* 0x800000ff0a127221 */ /* 0x000fe20000010200 */
[----:B------:R-:W5:Y:S04]  /*07a0*/  LDG.E.EL R20, desc[UR4][R16.64] ;  /* 0x0000000410147981 */ /* 0x000f68000c2e1900 */
[----:B------:R-:W-:-:S04]  /*07b0*/  FSETP.GEU.AND P0, PT, R18, 0.40999999642372131348, PT ;  /* 0x3ed1eb851200780b */ /* 0x000fc80003f0e000 */
[----:B0-----:R-:W-:Y:S02]  /*07c0*/  FSEL R19, R3, RZ, P0 ;  /* 0x000000ff03137208 */ /* 0x001fe40000000000 */
[----:B------:R0:W5:Y:S03]  /*07d0*/  LDG.E.EL R3, desc[UR4][R8.64] ;  /* 0x0000000408037981 */ /* 0x000166000c2e1900 */
[C---:B------:R-:W-:Y:S01]  /*07e0*/  FFMA.FTZ R18, -R19.reuse, 0.693145751953125, R10 ;  /* 0x3f31720013127823 */ /* 0x040fe2000001010a */
[----:B------:R-:W-:-:S03]  /*07f0*/  FSETP.NEU.AND P0, PT, R19, 128, PT ;  /* 0x430000001300780b */ /* 0x000fc60003f0d000 */
[C---:B------:R-:W-:Y:S01]  /*0800*/  FFMA.FTZ R23, -R19.reuse, 1.428606765330187045e-06, R18 ;  /* 0x35bfbe8e13177823 */ /* 0x040fe20000010112 */
[----:B------:R-:W-:-:S03]  /*0810*/  FSEL R18, R19, 127, P0 ;  /* 0x42fe000013127808 */ /* 0x000fc60000000000 */
[C---:B0-----:R-:W-:Y:S01]  /*0820*/  FFMA.FTZ R8, R23.reuse, R0, 0.0083824126049876213074 ;  /* 0x3c09566317087423 */ /* 0x041fe20000010000 */
[----:B------:R-:W0:Y:S03]  /*0830*/  MUFU.EX2 R19, R18 ;  /* 0x0000001200137308 */ /* 0x000e260000000800 */
[----:B------:R-:W-:-:S04]  /*0840*/  FFMA.FTZ R8, R23, R8, 0.041667830199003219604 ;  /* 0x3d2aabe317087423 */ /* 0x000fc80000010008 */
[----:B------:R-:W-:-:S04]  /*0850*/  FFMA.FTZ R8, R23, R8, 0.16666397452354431152 ;  /* 0x3e2aa9f617087423 */ /* 0x000fc80000010008 */
[----:B------:R-:W-:-:S04]  /*0860*/  FFMA.FTZ R8, R23, R8, 0.49999994039535522461 ;  /* 0x3efffffe17087423 */ /* 0x000fc80000010008 */
[----:B------:R-:W-:Y:S01]  /*0870*/  FMUL R8, R23, R8 ;  /* 0x0000000817087220 */ /* 0x000fe20000400000 */
[----:B0-----:R-:W-:-:S03]  /*0880*/  FADD R16, R19, -1 ;  /* 0xbf80000013107421 */ /* 0x001fc60000000000 */
[----:B------:R-:W-:-:S04]  /*0890*/  FFMA.FTZ R8, R23, R8, R23 ;  /* 0x0000000817087223 */ /* 0x000fc80000010017 */
[----:B------:R-:W-:Y:S01]  /*08a0*/  FFMA.FTZ R23, R19, R8, R16 ;  /* 0x0000000813177223 */ /* 0x000fe20000010010 */
[----:B------:R-:W-:-:S06]  /*08b0*/  FMUL R8, R26, 1.4426950216293334961 ;  /* 0x3fb8aa3b1a087820 */ /* 0x000fcc0000400000 */
[----:B------:R-:W0:Y:S01]  /*08c0*/  FRND R8, R8 ;  /* 0x0000000800087307 */ /* 0x000e220000201000 */
[----:B------:R-:W-:-:S05]  /*08d0*/  FADD.FTZ R9, |R26|, -RZ ;  /* 0x800000ff1a097221 */ /* 0x000fca0000010200 */
[----:B------:R-:W-:-:S04]  /*08e0*/  FSETP.GEU.AND P1, PT, R9, 0.40999999642372131348, PT ;  /* 0x3ed1eb850900780b */ /* 0x000fc80003f2e000 */
[----:B0-----:R-:W-:-:S05]  /*08f0*/  FSEL R17, R8, RZ, P1 ;  /* 0x000000ff08117208 */ /* 0x001fca0000800000 */
[C---:B------:R-:W-:Y:S01]  /*0900*/  FFMA.FTZ R16, -R17.reuse, 0.693145751953125, R26 ;  /* 0x3f31720011107823 */ /* 0x040fe2000001011a */
[----:B------:R-:W-:Y:S01]  /*0910*/  @!P5 FADD R28, R28, R28 ;  /* 0x0000001c1c1cd221 */ /* 0x000fe20000000000 */
[C---:B------:R-:W-:Y:S02]  /*0920*/  FSETP.NEU.AND P5, PT, R17.reuse, 128, PT ;  /* 0x430000001100780b */ /* 0x040fe40003fad000 */
[C---:B------:R-:W-:Y:S02]  /*0930*/  FFMA.FTZ R9, -R17.reuse, 1.428606765330187045e-06, R16 ;  /* 0x35bfbe8e11097823 */ /* 0x040fe40000010110 */
[----:B------:R-:W-:Y:S02]  /*0940*/  FSEL R16, R17, 127, P5 ;  /* 0x42fe000011107808 */ /* 0x000fe40002800000 */
[----:B------:R-:W-:-:S04]  /*0950*/  FFMA.FTZ R8, R9, R0, 0.0083824126049876213074 ;  /* 0x3c09566309087423 */ /* 0x000fc80000010000 */
[C---:B------:R-:W-:Y:S02]  /*0960*/  FFMA.FTZ R17, R9.reuse, R8, 0.041667830199003219604 ;  /* 0x3d2aabe309117423 */ /* 0x040fe40000010008 */
[----:B------:R-:W0:Y:S02]  /*0970*/  MUFU.EX2 R8, R16 ;  /* 0x0000001000087308 */ /* 0x000e240000000800 */
[----:B------:R-:W-:-:S04]  /*0980*/  FFMA.FTZ R17, R9, R17, 0.16666397452354431152 ;  /* 0x3e2aa9f609117423 */ /* 0x000fc80000010011 */
[----:B------:R-:W-:-:S04]  /*0990*/  FFMA.FTZ R17, R9, R17, 0.49999994039535522461 ;  /* 0x3efffffe09117423 */ /* 0x000fc80000010011 */
[----:B------:R-:W-:-:S04]  /*09a0*/  FMUL R17, R9, R17 ;  /* 0x0000001109117220 */ /* 0x000fc80000400000 */
[----:B------:R-:W-:Y:S01]  /*09b0*/  FFMA.FTZ R17, R9, R17, R9 ;  /* 0x0000001109117223 */ /* 0x000fe20000010009 */
[----:B0-----:R-:W-:Y:S01]  /*09c0*/  FADD R9, R8, -1 ;  /* 0xbf80000008097421 */ /* 0x001fe20000000000 */
[----:B------:R-:W-:-:S03]  /*09d0*/  FSETP.GT.AND P4, PT, R27, 128, PT ;  /* 0x430000001b00780b */ /* 0x000fc60003f84000 */
[----:B------:R-:W-:Y:S02]  /*09e0*/  FFMA.FTZ R17, R8, R17, R9 ;  /* 0x0000001108117223 */ /* 0x000fe40000010009 */
[----:B------:R-:W0:Y:S01]  /*09f0*/  LDC.64 R8, c[0x0][0x248] ;  /* 0x00009200ff087b82 */ /* 0x000e220000000a00 */
[----:B------:R-:W-:Y:S02]  /*0a00*/  FSEL R28, R28, +INF , !P4 ;  /* 0x7f8000001c1c7808 */ /* 0x000fe40006000000 */
[----:B------:R-:W-:Y:S02]  /*0a10*/  FSETP.NEU.AND P4, PT, R25, RZ, PT ;  /* 0x000000ff1900720b */ /* 0x000fe40003f8d000 */
[----:B------:R-:W-:-:S04]  /*0a20*/  FSETP.GEU.AND P6, PT, R27, -25, PT ;  /* 0xc1c800001b00780b */ /* 0x000fc80003fce000 */
[----:B------:R-:W-:Y:S02]  /*0a30*/  FSEL R28, R28, -1, P6 ;  /* 0xbf8000001c1c7808 */ /* 0x000fe40003000000 */
[----:B------:R-:W-:Y:S01]  /*0a40*/  FSETP.NEU.AND P6, PT, R26, RZ, PT ;  /* 0x000000ff1a00720b */ /* 0x000fe20003fcd000 */
[----:B------:R-:W-:Y:S01]  /*0a50*/  @!P5 FADD R17, R17, R17 ;  /* 0x000000111111d221 */ /* 0x000fe20000000000 */
[----:B------:R-:W-:-:S03]  /*0a60*/  FSETP.GT.AND P5, PT, R16, 128, PT ;  /* 0x430000001000780b */ /* 0x000fc60003fa4000 */
[----:B------:R-:W-:Y:S01]  /*0a70*/  @!P4 FADD R28, R25, R25 ;  /* 0x00000019191cc221 */ /* 0x000fe20000000000 */
[----:B------:R-:W-:Y:S02]  /*0a80*/  FSETP.GEU.AND P4, PT, R16, -25, PT ;  /* 0xc1c800001000780b */ /* 0x000fe40003f8e000 */
[----:B------:R-:W-:Y:S02]  /*0a90*/  FSEL R17, R17, +INF , !P5 ;  /* 0x7f80000011117808 */ /* 0x000fe40006800000 */
[----:B------:R-:W-:Y:S02]  /*0aa0*/  FSETP.GT.AND P5, PT, R25, RZ, PT ;  /* 0x000000ff1900720b */ /* 0x000fe40003fa4000 */
[----:B------:R-:W-:Y:S01]  /*0ab0*/  FSEL R17, R17, -1, P4 ;  /* 0xbf80000011117808 */ /* 0x000fe20002000000 */
[----:B------:R-:W-:Y:S01]  /*0ac0*/  @!P6 FADD R17, R26, R26 ;  /* 0x0000001a1a11e221 */ /* 0x000fe20000000000 */
[----:B0-----:R-:W-:Y:S01]  /*0ad0*/  IMAD.WIDE R8, R2, 0x4, R8 ;  /* 0x0000000402087825 */ /* 0x001fe200078e0208 */
[----:B------:R-:W-:-:S02]  /*0ae0*/  FSETP.GT.AND P6, PT, R26, RZ, PT ;  /* 0x000000ff1a00720b */ /* 0x000fc40003fc4000 */
[----:B------:R-:W-:Y:S02]  /*0af0*/  FSEL R25, R25, R28, P5 ;  /* 0x0000001c19197208 */ /* 0x000fe40002800000 */
[C---:B------:R-:W-:Y:S02]  /*0b00*/  FSETP.GT.AND P4, PT, R18.reuse, 128, PT ;  /* 0x430000001200780b */ /* 0x040fe40003f84000 */
[----:B------:R-:W-:Y:S02]  /*0b10*/  FSETP.GEU.AND P5, PT, R18, -25, PT ;  /* 0xc1c800001200780b */ /* 0x000fe40003fae000 */
[----:B------:R-:W-:Y:S02]  /*0b20*/  FSEL R26, R26, R17, P6 ;  /* 0x000000111a1a7208 */ /* 0x000fe40003000000 */
[----:B------:R-:W3:Y:S01]  /*0b30*/  LDG.E.128 R16, desc[UR4][R8.64] ;  /* 0x0000000408107981 */ /* 0x000ee2000c1e1d00 */
[----:B------:R-:W-:-:S05]  /*0b40*/  @!P0 FADD R23, R23, R23 ;  /* 0x0000001717178221 */ /* 0x000fca0000000000 */
[----:B------:R-:W-:-:S04]  /*0b50*/  FSEL R23, R23, +INF , !P4 ;  /* 0x7f80000017177808 */ /* 0x000fc80006000000 */
[----:B------:R-:W-:Y:S02]  /*0b60*/  FSEL R27, R23, -1, P5 ;  /* 0xbf800000171b7808 */ /* 0x000fe40002800000 */
[----:B------:R-:W-:Y:S01]  /*0b70*/  FSETP.NEU.AND P0, PT, R10, RZ, PT ;  /* 0x000000ff0a00720b */ /* 0x000fe20003f0d000 */
[----:B------:R-:W-:Y:S01]  /*0b80*/  @!P2 FADD R11, R11, R11 ;  /* 0x0000000b0b0ba221 */ /* 0x000fe20000000000 */
[C---:B------:R-:W-:Y:S02]  /*0b90*/  FSETP.GT.AND P1, PT, R29.reuse, 128, PT ;  /* 0x430000001d00780b */ /* 0x040fe40003f24000 */
[----:B------:R-:W-:Y:S02]  /*0ba0*/  FSETP.GEU.AND P3, PT, R29, -25, PT ;  /* 0xc1c800001d00780b */ /* 0x000fe40003f6e000 */
[----:B------:R-:W-:-:S07]  /*0bb0*/  FSETP.NEU.AND P2, PT, R24, RZ, PT ;  /* 0x000000ff1800720b */ /* 0x000fce0003f4d000 */
[C---:B------:R-:W-:Y:S01]  /*0bc0*/  @!P0 FADD R27, R10.reuse, R10 ;  /* 0x0000000a0a1b8221 */ /* 0x040fe20000000000 */
[----:B------:R-:W-:-:S04]  /*0bd0*/  FSETP.GT.AND P0, PT, R10, RZ, PT ;  /* 0x000000ff0a00720b */ /* 0x000fc80003f04000 */
[----:B------:R-:W-:Y:S02]  /*0be0*/  FSEL R27, R10, R27, P0 ;  /* 0x0000001b0a1b7208 */ /* 0x000fe40000000000 */
[----:B------:R-:W-:Y:S02]  /*0bf0*/  FSEL R11, R11, +INF , !P1 ;  /* 0x7f8000000b0b7808 */ /* 0x000fe40004800000 */
[C---:B------:R-:W-:Y:S02]  /*0c00*/  FSETP.GT.AND P1, PT, R24.reuse, RZ, PT ;  /* 0x000000ff1800720b */ /* 0x040fe40003f24000 */
[----:B------:R-:W-:Y:S01]  /*0c10*/  FSEL R11, R11, -1, P3 ;  /* 0xbf8000000b0b7808 */ /* 0x000fe20001800000 */
[----:B------:R-:W-:-:S05]  /*0c20*/  @!P2 FADD R11, R24, R24 ;  /* 0x00000018180ba221 */ /* 0x000fca0000000000 */
[----:B------:R-:W-:Y:S02]  /*0c30*/  FSEL R24, R24, R11, P1 ;  /* 0x0000000b18187208 */ /* 0x000fe40000800000 */
[----:B------:R-:W4:Y:S04]  /*0c40*/  LDG.E.128 R8, desc[UR4][R8.64+0x800] ;  /* 0x0008000408087981 */ /* 0x000f28000c1e1d00 */
[----:B------:R0:W-:Y:S01]  /*0c50*/  STG.E.128 desc[UR4][R4.64], R12 ;  /* 0x0000000c04007986 */ /* 0x0001e2000c101d04 */
[----:B--2---:R-:W-:Y:S01]  /*0c60*/  FADD R22, R22, 9.9999997473787516356e-06 ;  /* 0x3727c5ac16167421 */ /* 0x004fe20000000000 */
[----:B---3--:R-:W-:-:S04]  /*0c70*/  FADD R23, R19, R26 ;  /* 0x0000001a13177221 */ /* 0x008fc80000000000 */
[----:B------:R-:W-:-:S06]  /*0c80*/  FMUL R28, R23, 1.4426950216293334961 ;  /* 0x3fb8aa3b171c7820 */ /* 0x000fcc0000400000 */
[----:B------:R-:W1:Y:S01]  /*0c90*/  FRND R28, R28 ;  /* 0x0000001c001c7307 */ /* 0x000e620000201000 */
[----:B------:R-:W-:-:S05]  /*0ca0*/  FADD.FTZ R29, |R23|, -RZ ;  /* 0x800000ff171d7221 */ /* 0x000fca0000010200 */
[----:B------:R-:W-:-:S04]  /*0cb0*/  FSETP.GEU.AND P0, PT, R29, 0.40999999642372131348, PT ;  /* 0x3ed1eb851d00780b */ /* 0x000fc80003f0e000 */
[----:B-1----:R-:W-:-:S05]  /*0cc0*/  FSEL R28, R28, RZ, P0 ;  /* 0x000000ff1c1c7208 */ /* 0x002fca0000000000 */
[C---:B------:R-:W-:Y:S01]  /*0cd0*/  FFMA.FTZ R29, -R28.reuse, 0.693145751953125, R23 ;  /* 0x3f3172001c1d7823 */ /* 0x040fe20000010117 */
[----:B------:R-:W-:-:S03]  /*0ce0*/  FSETP.NEU.AND P4, PT, R28, 128, PT ;  /* 0x430000001c00780b */ /* 0x000fc60003f8d000 */
[C---:B------:R-:W-:Y:S01]  /*0cf0*/  FFMA.FTZ R29, -R28.reuse, 1.428606765330187045e-06, R29 ;  /* 0x35bfbe8e1c1d7823 */ /* 0x040fe2000001011d */
[----:B0-----:R-:W-:-:S03]  /*0d00*/  FSEL R12, R28, 127, P4 ;  /* 0x42fe00001c0c7808 */ /* 0x001fc60002000000 */
[----:B------:R-:W-:Y:S01]  /*0d10*/  FFMA.FTZ R14, R29, R0, 0.0083824126049876213074 ;  /* 0x3c0956631d0e7423 */ /* 0x000fe20000010000 */
[----:B------:R-:W-:-:S03]  /*0d20*/  FSETP.GT.AND P3, PT, R26, -R19, PT ;  /* 0x800000131a00720b */ /* 0x000fc60003f64000 */
[C---:B------:R-:W-:Y:S01]  /*0d30*/  FFMA.FTZ R26, R29.reuse, R14, 0.041667830199003219604 ;  /* 0x3d2aabe31d1a7423 */ /* 0x040fe2000001000e */
[----:B------:R-:W-:Y:S01]  /*0d40*/  FADD R14, R18, R27 ;  /* 0x0000001b120e7221 */ /* 0x000fe20000000000 */
[----:B------:R-:W0:Y:S02]  /*0d50*/  MUFU.EX2 R12, R12 ;  /* 0x0000000c000c7308 */ /* 0x000e240000000800 */
[----:B------:R-:W-:Y:S01]  /*0d60*/  FFMA.FTZ R26, R29, R26, 0.16666397452354431152 ;  /* 0x3e2aa9f61d1a7423 */ /* 0x000fe2000001001a */
[----:B------:R-:W-:-:S03]  /*0d70*/  FMUL R13, R14, 1.4426950216293334961 ;  /* 0x3fb8aa3b0e0d7820 */ /* 0x000fc60000400000 */
[----:B------:R-:W-:Y:S02]  /*0d80*/  FFMA.FTZ R26, R29, R26, 0.49999994039535522461 ;  /* 0x3efffffe1d1a7423 */ /* 0x000fe4000001001a */
[----:B------:R-:W1:Y:S01]  /*0d90*/  FRND R15, R13 ;  /* 0x0000000d000f7307 */ /* 0x000e620000201000 */
[----:B------:R-:W-:Y:S01]  /*0da0*/  FSETP.GT.AND P2, PT, R27, -R18, PT ;  /* 0x800000121b00720b */ /* 0x000fe20003f44000 */
[----:B------:R-:W-:Y:S01]  /*0db0*/  FMUL R26, R29, R26 ;  /* 0x0000001a1d1a7220 */ /* 0x000fe20000400000 */
[----:B------:R-:W-:-:S03]  /*0dc0*/  FADD.FTZ R18, |R14|, -RZ ;  /* 0x800000ff0e127221 */ /* 0x000fc60000010200 */
[----:B------:R-:W-:Y:S01]  /*0dd0*/  FFMA.FTZ R29, R29, R26, R29 ;  /* 0x0000001a1d1d7223 */ /* 0x000fe2000001001d */
[----:B0-----:R-:W-:Y:S01]  /*0de0*/  FADD R19, R12, -1 ;  /* 0xbf8000000c137421 */ /* 0x001fe20000000000 */
[----:B------:R-:W-:Y:S02]  /*0df0*/  FSETP.GEU.AND P0, PT, R18, 0.40999999642372131348, PT ;  /* 0x3ed1eb851200780b */ /* 0x000fe40003f0e000 */
[----:B------:R-:W-:Y:S01]  /*0e00*/  FSEL R28, R28, 127, P4 ;  /* 0x42fe00001c1c7808 */ /* 0x000fe20002000000 */
[----:B------:R-:W-:Y:S01]  /*0e10*/  FFMA.FTZ R19, R12, R29, R19 ;  /* 0x0000001d0c137223 */ /* 0x000fe20000010013 */
[----:B------:R-:W-:Y:S02]  /*0e20*/  FSETP.NEU.AND P1, PT, R23, RZ, PT ;  /* 0x000000ff1700720b */ /* 0x000fe40003f2d000 */
[----:B-1----:R-:W-:Y:S01]  /*0e30*/  FSEL R15, R15, RZ, P0 ;  /* 0x000000ff0f0f7208 */ /* 0x002fe20000000000 */
[----:B------:R-:W-:Y:S01]  /*0e40*/  @!P4 FADD R19, R19, R19 ;  /* 0x000000131313c221 */ /* 0x000fe20000000000 */
[----:B------:R-:W-:-:S03]  /*0e50*/  FSETP.GT.AND P4, PT, R28, 128, PT ;  /* 0x430000001c00780b */ /* 0x000fc60003f84000 */
[----:B------:R-:W-:Y:S01]  /*0e60*/  FFMA.FTZ R18, -R15, 0.693145751953125, R14 ;  /* 0x3f3172000f127823 */ /* 0x000fe2000001010e */
[----:B------:R-:W-:Y:S02]  /*0e70*/  FSEL R12, R19, +INF , !P4 ;  /* 0x7f800000130c7808 */ /* 0x000fe40006000000 */
[----:B------:R-:W-:Y:S01]  /*0e80*/  FSETP.GEU.AND P5, PT, R28, -25, PT ;  /* 0xc1c800001c00780b */ /* 0x000fe20003fae000 */
[C---:B------:R-:W-:Y:S01]  /*0e90*/  FFMA.FTZ R19, -R15.reuse, 1.428606765330187045e-06, R18 ;  /* 0x35bfbe8e0f137823 */ /* 0x040fe20000010112 */
[----:B------:R-:W-:Y:S01]  /*0ea0*/  FSETP.NEU.AND P4, PT, R15, 128, PT ;  /* 0x430000000f00780b */ /* 0x000fe20003f8d000 */
[----:B------:R-:W-:Y:S01]  /*0eb0*/  FADD R26, R23, R23 ;  /* 0x00000017171a7221 */ /* 0x000fe20000000000 */
[----:B------:R-:W-:Y:S01]  /*0ec0*/  FSETP.GT.AND P0, PT, R24, -R17, PT ;  /* 0x800000111800720b */ /* 0x000fe20003f04000 */
[----:B------:R-:W-:Y:S01]  /*0ed0*/  FADD R13, R17, R24 ;  /* 0x00000018110d7221 */ /* 0x000fe20000000000 */
[----:B------:R-:W-:Y:S01]  /*0ee0*/  @P1 FSEL R26, R12, -1, P5 ;  /* 0xbf8000000c1a1808 */ /* 0x000fe20002800000 */
[----:B------:R-:W-:Y:S01]  /*0ef0*/  FFMA.FTZ R12, R19, R0, 0.0083824126049876213074 ;  /* 0x3c095663130c7423 */ /* 0x000fe20000010000 */
[----:B------:R-:W-:Y:S01]  /*0f00*/  FSEL R17, R15, 127, P4 ;  /* 0x42fe00000f117808 */ /* 0x000fe20002000000 */
[----:B------:R-:W-:-:S02]  /*0f10*/  FMUL R18, R13, 1.4426950216293334961 ;  /* 0x3fb8aa3b0d127820 */ /* 0x000fc40000400000 */
[----:B------:R-:W-:-:S03]  /*0f20*/  FFMA.FTZ R12, R19, R12, 0.041667830199003219604 ;  /* 0x3d2aabe3130c7423 */ /* 0x000fc6000001000c */
[----:B------:R-:W0:Y:S01]  /*0f30*/  MUFU.EX2 R17, R17 ;  /* 0x0000001100117308 */ /* 0x000e220000000800 */
[----:B------:R-:W-:Y:S01]  /*0f40*/  FFMA.FTZ R24, R19, R12, 0.16666397452354431152 ;  /* 0x3e2aa9f613187423 */ /* 0x000fe2000001000c */
[----:B------:R-:W-:-:S06]  /*0f50*/  FADD.FTZ R12, |R13|, -RZ ;  /* 0x800000ff0d0c7221 */ /* 0x000fcc0000010200 */
[----:B------:R-:W1:Y:S01]  /*0f60*/  FRND R18, R18 ;  /* 0x0000001200127307 */ /* 0x000e620000201000 */
[----:B------:R-:W-:Y:S01]  /*0f70*/  FFMA.FTZ R24, R19, R24, 0.49999994039535522461 ;  /* 0x3efffffe13187423 */ /* 0x000fe20000010018 */
[----:B------:R-:W-:-:S03]  /*0f80*/  FSETP.GEU.AND P5, PT, R12, 0.40999999642372131348, PT ;  /* 0x3ed1eb850c00780b */ /* 0x000fc60003fae000 */
[----:B------:R-:W-:Y:S01]  /*0f90*/  FMUL R24, R19, R24 ;  /* 0x0000001813187220 */ /* 0x000fe20000400000 */
[----:B------:R-:W-:Y:S01]  /*0fa0*/  FSETP.GT.AND P1, PT, R25, -R16, PT ;  /* 0x800000101900720b */ /* 0x000fe20003f24000 */
[----:B------:R-:W-:Y:S01]  /*0fb0*/  FADD R12, R16, R25 ;  /* 0x00000019100c7221 */ /* 0x000fe20000000000 */
[----:B0-----:R-:W-:Y:S01]  /*0fc0*/  FADD R16, R17, -1 ;  /* 0xbf80000011107421 */ /* 0x001fe20000000000 */
[----:B------:R-:W-:-:S04]  /*0fd0*/  FFMA.FTZ R24, R19, R24, R19 ;  /* 0x0000001813187223 */ /* 0x000fc80000010013 */
[----:B------:R-:W-:Y:S01]  /*0fe0*/  FFMA.FTZ R19, R17, R24, R16 ;  /* 0x0000001811137223 */ /* 0x000fe20000010010 */
[----:B-1----:R-:W-:Y:S02]  /*0ff0*/  FSEL R18, R18, RZ, P5 ;  /* 0x000000ff12127208 */ /* 0x002fe40002800000 */
[----:B------:R-:W-:Y:S01]  /*1000*/  FSEL R24, R15, 127, P4 ;  /* 0x42fe00000f187808 */ /* 0x000fe20002000000 */
[----:B------:R-:W-:Y:S01]  /*1010*/  @!P4 FADD R19, R19, R19 ;  /* 0x000000131313c221 */ /* 0x000fe20000000000 */
[----:B------:R-:W-:Y:S01]  /*1020*/  FSETP.NEU.AND P5, PT, R14, RZ, PT ;  /* 0x000000ff0e00720b */ /* 0x000fe20003fad000 */
[----:B------:R-:W-:Y:S01]  /*1030*/  FFMA.FTZ R15, -R18, 0.693145751953125, R13 ;  /* 0x3f317200120f7823 */ /* 0x000fe2000001010d */
[----:B------:R-:W-:-:S03]  /*1040*/  FSETP.GT.AND P4, PT, R24, 128, PT ;  /* 0x430000001800780b */ /* 0x000fc60003f84000 */
[C---:B------:R-:W-:Y:S01]  /*1050*/  FFMA.FTZ R15, -R18.reuse, 1.428606765330187045e-06, R15 ;  /* 0x35bfbe8e120f7823 */ /* 0x040fe2000001010f */
[----:B------:R-:W-:Y:S01]  /*1060*/  FSEL R19, R19, +INF , !P4 ;  /* 0x7f80000013137808 */ /* 0x000fe20006000000 */
[----:B------:R0:W1:Y:S01]  /*1070*/  MUFU.SQRT R16, R22 ;  /* 0x0000001600107308 */ /* 0x0000620000002000 */
[----:B------:R-:W-:Y:S01]  /*1080*/  FSETP.NEU.AND P4, PT, R18, 128, PT ;  /* 0x430000001200780b */ /* 0x000fe20003f8d000 */
[----:B------:R-:W-:Y:S01]  /*1090*/  FMUL R17, R12, 1.4426950216293334961 ;  /* 0x3fb8aa3b0c117820 */ /* 0x000fe20000400000 */
[----:B------:R-:W-:Y:S02]  /*10a0*/  FSETP.GEU.AND P6, PT, R24, -25, PT ;  /* 0xc1c800001800780b */ /* 0x000fe40003fce000 */
[----:B------:R-:W-:Y:S01]  /*10b0*/  FSEL R24, R18, 127, P4 ;  /* 0x42fe000012187808 */ /* 0x000fe20002000000 */
[----:B0-----:R-:W-:Y:S01]  /*10c0*/  FFMA.FTZ R22, R15, R0, 0.0083824126049876213074 ;  /* 0x3c0956630f167423 */ /* 0x001fe20000010000 */
[----:B------:R-:W-:Y:S01]  /*10d0*/  FADD R25, R14, R14 ;  /* 0x0000000e0e197221 */ /* 0x000fe20000000000 */
[----:B------:R-:W-:-:S02]  /*10e0*/  @P5 FSEL R25, R19, -1, P6 ;  /* 0xbf80000013195808 */ /* 0x000fc40003000000 */
[C---:B------:R-:W-:Y:S01]  /*10f0*/  FFMA.FTZ R22, R15.reuse, R22, 0.041667830199003219604 ;  /* 0x3d2aabe30f167423 */ /* 0x040fe20000010016 */
[----:B------:R-:W0:Y:S03]  /*1100*/  FRND R17, R17 ;  /* 0x0000001100117307 */ /* 0x000e260000201000 */
[----:B------:R-:W-:-:S05]  /*1110*/  FFMA.FTZ R28, R15, R22, 0.16666397452354431152 ;  /* 0x3e2aa9f60f1c7423 */ /* 0x000fca0000010016 */
[----:B------:R-:W2:Y:S01]  /*1120*/  MUFU.EX2 R19, R24 ;  /* 0x0000001800137308 */ /* 0x000ea20000000800 */
[----:B------:R-:W-:Y:S01]  /*1130*/  FADD.FTZ R22, |R12|, -RZ ;  /* 0x800000ff0c167221 */ /* 0x000fe20000010200 */
[----:B------:R-:W-:Y:S01]  /*1140*/  FFMA.FTZ R28, R15, R28, 0.49999994039535522461 ;  /* 0x3efffffe0f1c7423 */ /* 0x000fe2000001001c */
[----:B-1----:R-:W-:-:S03]  /*1150*/  FSETP.GT.AND P5, PT, R16, 8.50705917302346158658e+37, PT ;  /* 0x7e8000001000780b */ /* 0x002fc60003fa4000 */
[----:B------:R-:W-:Y:S01]  /*1160*/  FMUL R28, R15, R28 ;  /* 0x0000001c0f1c7220 */ /* 0x000fe20000400000 */
[----:B------:R-:W-:-:S03]  /*1170*/  FSETP.GEU.AND P6, PT, R22, 0.40999999642372131348, PT ;  /* 0x3ed1eb851600780b */ /* 0x000fc60003fce000 */
[----:B------:R-:W-:Y:S01]  /*1180*/  FFMA.FTZ R28, R15, R28, R15 ;  /* 0x0000001c0f1c7223 */ /* 0x000fe2000001000f */
[----:B0-----:R-:W-:Y:S01]  /*1190*/  FSEL R15, R17, RZ, P6 ;  /* 0x000000ff110f7208 */ /* 0x001fe20003000000 */
[----:B--2---:R-:W-:-:S04]  /*11a0*/  FADD R22, R19, -1 ;  /* 0xbf80000013167421 */ /* 0x004fc80000000000 */
[----:B------:R-:W-:Y:S01]  /*11b0*/  FFMA.FTZ R19, R19, R28, R22 ;  /* 0x0000001c13137223 */ /* 0x000fe20000010016 */
[----:B------:R-:W-:Y:S01]  /*11c0*/  FFMA.FTZ R22, -R15, 0.693145751953125, R12 ;  /* 0x3f3172000f167823 */ /* 0x000fe2000001010c */
[C---:B------:R-:W-:Y:S01]  /*11d0*/  FSETP.GEU.AND P6, PT, R16.reuse, 1.175494350822287508e-38, PT ;  /* 0x008000001000780b */ /* 0x040fe20003fce000 */
[----:B------:R-:W-:Y:S01]  /*11e0*/  @P5 FMUL R16, R16, 0.25 ;  /* 0x3e80000010105820 */ /* 0x000fe20000400000 */
[----:B------:R-:W-:Y:S01]  /*11f0*/  FSEL R24, R21, 1, P5 ;  /* 0x3f80000015187808 */ /* 0x000fe20002800000 */
[C---:B------:R-:W-:Y:S01]  /*1200*/  FFMA.FTZ R17, -R15.reuse, 1.428606765330187045e-06, R22 ;  /* 0x35bfbe8e0f117823 */ /* 0x040fe20000010116 */
[----:B------:R-:W-:-:S03]  /*1210*/  FSETP.NEU.AND P5, PT, R15, 128, PT ;  /* 0x430000000f00780b */ /* 0x000fc60003fad000 */
[----:B------:R-:W-:Y:S01]  /*1220*/  FFMA.FTZ R28, R17, R0, 0.0083824126049876213074 ;  /* 0x3c095663111c7423 */ /* 0x000fe20000010000 */
[----:B------:R-:W-:-:S03]  /*1230*/  FSEL R22, R15, 127, P5 ;  /* 0x42fe00000f167808 */ /* 0x000fc60002800000 */
[C---:B------:R-:W-:Y:S01]  /*1240*/  FFMA.FTZ R28, R17.reuse, R28, 0.041667830199003219604 ;  /* 0x3d2aabe3111c7423 */ /* 0x040fe2000001001c */
[----:B------:R-:W0:Y:S03]  /*1250*/  MUFU.EX2 R21, R22 ;  /* 0x0000001600157308 */ /* 0x000e260000000800 */
[----:B------:R-:W-:-:S04]  /*1260*/  FFMA.FTZ R28, R17, R28, 0.16666397452354431152 ;  /* 0x3e2aa9f6111c7423 */ /* 0x000fc8000001001c */
[----:B------:R-:W-:-:S04]  /*1270*/  FFMA.FTZ R28, R17, R28, 0.49999994039535522461 ;  /* 0x3efffffe111c7423 */ /* 0x000fc8000001001c */
[----:B------:R-:W-:Y:S01]  /*1280*/  FMUL R28, R17, R28 ;  /* 0x0000001c111c7220 */ /* 0x000fe20000400000 */
[----:B------:R-:W-:-:S03]  /*1290*/  @!P6 FMUL R16, R16, 16777216 ;  /* 0x4b8000001010e820 */ /* 0x000fc60000400000 */
[----:B------:R-:W-:Y:S01]  /*12a0*/  FFMA.FTZ R28, R17, R28, R17 ;  /* 0x0000001c111c7223 */ /* 0x000fe20000010011 */
[----:B0-----:R-:W-:Y:S01]  /*12b0*/  FADD R17, R21, -1 ;  /* 0xbf80000015117421 */ /* 0x001fe20000000000 */
[----:B------:R-:W-:-:S03]  /*12c0*/  @!P6 FMUL R24, R24, 16777216 ;  /* 0x4b8000001818e820 */ /* 0x000fc60000400000 */
[----:B------:R-:W-:Y:S02]  /*12d0*/  FFMA.FTZ R21, R21, R28, R17 ;  /* 0x0000001c15157223 */ /* 0x000fe40000010011 */
[----:B------:R-:W0:Y:S01]  /*12e0*/  MUFU.RCP R17, R16 ;  /* 0x0000001000117308 */ /* 0x000e220000001000 */
[----:B------:R-:W-:Y:S02]  /*12f0*/  FSEL R18, R18, 127, P4 ;  /* 0x42fe000012127808 */ /* 0x000fe40002000000 */
[----:B------:R-:W-:Y:S01]  /*1300*/  FSETP.NEU.AND P6, PT, R13, RZ, PT ;  /* 0x000000ff0d00720b */ /* 0x000fe20003fcd000 */
[----:B------:R-:W-:Y:S01]  /*1310*/  @!P4 FADD R19, R19, R19 ;  /* 0x000000131313c221 */ /* 0x000fe20000000000 */
[----:B------:R-:W-:-:S04]  /*1320*/  FSETP.GT.AND P4, PT, R18, 128, PT ;  /* 0x430000001200780b */ /* 0x000fc80003f84000 */
[----:B------:R-:W-:Y:S02]  /*1330*/  FSEL R19, R19, +INF , !P4 ;  /* 0x7f80000013137808 */ /* 0x000fe40006000000 */
[----:B------:R-:W-:Y:S01]  /*1340*/  FSETP.GEU.AND P4, PT, R18, -25, PT ;  /* 0xc1c800001200780b */ /* 0x000fe20003f8e000 */
[----:B------:R-:W-:Y:S01]  /*1350*/  FADD R22, R13, R13 ;  /* 0x0000000d0d167221 */ /* 0x000fe20000000000 */
[----:B0-----:R-:W-:-:S03]  /*1360*/  FMUL R24, R17, R24 ;  /* 0x0000001811187220 */ /* 0x001fc60000400000 */
[----:B------:R-:W-:Y:S02]  /*1370*/  @P6 FSEL R22, R19, -1, P4 ;  /* 0xbf80000013166808 */ /* 0x000fe40002000000 */
[----:B------:R-:W4:Y:S01]  /*1380*/  LDG.E.128 R16, desc[UR4][R4.64+0x800] ;  /* 0x0008000404107981 */ /* 0x000f22000c1e1d00 */
[----:B------:R-:W-:Y:S02]  /*1390*/  FSETP.NEU.AND P4, PT, R12, RZ, PT ;  /* 0x000000ff0c00720b */ /* 0x000fe40003f8d000 */
[----:B------:R-:W-:Y:S01]  /*13a0*/  FSEL R15, R15, 127, P5 ;  /* 0x42fe00000f0f7808 */ /* 0x000fe20002800000 */
[----:B------:R-:W-:-:S03]  /*13b0*/  @!P5 FADD R21, R21, R21 ;  /* 0x000000151515d221 */ /* 0x000fc60000000000 */
[C---:B------:R-:W-:Y:S02]  /*13c0*/  FSETP.GT.AND P5, PT, R15.reuse, 128, PT ;  /* 0x430000000f00780b */ /* 0x040fe40003fa4000 */
[----:B------:R-:W-:Y:S02]  /*13d0*/  FSETP.GEU.AND P6, PT, R15, -25, PT ;  /* 0xc1c800000f00780b */ /* 0x000fe40003fce000 */
[----:B------:R-:W-:Y:S01]  /*13e0*/  FSEL R15, R21, +INF , !P5 ;  /* 0x7f800000150f7808 */ /* 0x000fe20006800000 */
[----:B------:R-:W-:-:S03]  /*13f0*/  FADD R21, R12, R12 ;  /* 0x0000000c0c157221 */ /* 0x000fc60000000000 */
[----:B------:R-:W-:Y:S02]  /*1400*/  @P4 FSEL R21, R15, -1, P6 ;  /* 0xbf8000000f154808 */ /* 0x000fe40003000000 */
[----:B------:R-:W-:Y:S02]  /*1410*/  FSEL R15, R23, R26, P3 ;  /* 0x0000001a170f7208 */ /* 0x000fe40001800000 */
[----:B------:R-:W-:Y:S01]  /*1420*/  FSEL R14, R14, R25, P2 ;  /* 0x000000190e0e7208 */ /* 0x000fe20001000000 */
[----:B----4-:R-:W-:-:S04]  /*1430*/  FADD R16, R16, R7 ;  /* 0x0000000710107221 */ /* 0x010fc80000000000 */
[----:B------:R-:W-:Y:S01]  /*1440*/  FADD R23, -R6, R16 ;  /* 0x0000001006177221 */ /* 0x000fe20000000100 */
[----:B------:R-:W-:-:S03]  /*1450*/  FADD R17, R17, R7 ;  /* 0x0000000711117221 */ /* 0x000fc60000000000 */
[-C--:B------:R-:W-:Y:S01]  /*1460*/  FMUL R23, R23, R24.reuse ;  /* 0x0000001817177220 */ /* 0x080fe20000400000 */
[--C-:B------:R-:W-:Y:S01]  /*1470*/  FADD R19, R19, R7.reuse ;  /* 0x0000000713137221 */ /* 0x100fe20000000000 */
[----:B------:R-:W-:Y:S02]  /*1480*/  FADD R18, R18, R7 ;  /* 0x0000000712127221 */ /* 0x000fe40000000000 */
[----:B-----5:R-:W-:Y:S01]  /*1490*/  FFMA R23, R3, R23, R20 ;  /* 0x0000001703177223 */ /* 0x020fe20000000014 */
[C---:B------:R-:W-:Y:S01]  /*14a0*/  FADD R7, -R6.reuse, R17 ;  /* 0x0000001106077221 */ /* 0x040fe20000000100 */
[C---:B------:R-:W-:Y:S01]  /*14b0*/  FADD R27, -R6.reuse, R19 ;  /* 0x00000013061b7221 */ /* 0x040fe20000000100 */
[----:B------:R-:W-:Y:S01]  /*14c0*/  FADD R29, -R6, R18 ;  /* 0x00000012061d7221 */ /* 0x000fe20000000100 */
[----:B------:R-:W-:Y:S01]  /*14d0*/  FMUL R26, R23, 1.4426950216293334961 ;  /* 0x3fb8aa3b171a7820 */ /* 0x000fe20000400000 */
[-C--:B------:R-:W-:Y:S01]  /*14e0*/  FMUL R6, R7, R24.reuse ;  /* 0x0000001807067220 */ /* 0x080fe20000400000 */
[-C--:B------:R-:W-:Y:S01]  /*14f0*/  FMUL R27, R27, R24.reuse ;  /* 0x000000181b1b7220 */ /* 0x080fe20000400000 */
[----:B------:R-:W-:-:S02]  /*1500*/  FMUL R7, R29, R24 ;  /* 0x000000181d077220 */ /* 0x000fc40000400000 */
[----:B------:R-:W0:Y:S01]  /*1510*/  FRND R24, R26 ;  /* 0x0000001a00187307 */ /* 0x000e220000201000 */
[C-C-:B------:R-:W-:Y:S01]  /*1520*/  FFMA R6, R3.reuse, R6, R20.reuse ;  /* 0x0000000603067223 */ /* 0x140fe20000000014 */
[C-C-:B------:R-:W-:Y:S01]  /*1530*/  FFMA R7, R3.reuse, R7, R20.reuse ;  /* 0x0000000703077223 */ /* 0x140fe20000000014 */
[----:B------:R-:W-:Y:S01]  /*1540*/  FFMA R3, R3, R27, R20 ;  /* 0x0000001b03037223 */ /* 0x000fe20000000014 */
[----:B------:R-:W-:-:S05]  /*1550*/  FADD.FTZ R20, |R23|, -RZ ;  /* 0x800000ff17147221 */ /* 0x000fca0000010200 */
[----:B------:R-:W-:-:S04]  /*1560*/  FSETP.GEU.AND P3, PT, R20, 0.40999999642372131348, PT ;  /* 0x3ed1eb851400780b */ /* 0x000fc80003f6e000 */
[----:B0-----:R-:W-:-:S05]  /*1570*/  FSEL R24, R24, RZ, P3 ;  /* 0x000000ff18187208 */ /* 0x001fca0001800000 */
[----:B------:R-:W-:-:S04]  /*1580*/  FFMA.FTZ R27, -R24, 0.693145751953125, R23 ;  /* 0x3f317200181b7823 */ /* 0x000fc80000010117 */
[----:B------:R-:W-:-:S04]  /*1590*/  FFMA.FTZ R27, -R24, 1.428606765330187045e-06, R27 ;  /* 0x35bfbe8e181b7823 */ /* 0x000fc8000001011b */
[----:B------:R-:W-:-:S04]  /*15a0*/  FFMA.FTZ R20, R27, R0, 0.0083824126049876213074 ;  /* 0x3c0956631b147423 */ /* 0x000fc80000010000 */
[----:B------:R-:W-:-:S04]  /*15b0*/  FFMA.FTZ R20, R27, R20, 0.041667830199003219604 ;  /* 0x3d2aabe31b147423 */ /* 0x000fc80000010014 */
[----:B------:R-:W-:Y:S01]  /*15c0*/  FFMA.FTZ R20, R27, R20, 0.16666397452354431152 ;  /* 0x3e2aa9f61b147423 */ /* 0x000fe20000010014 */
[----:B------:R-:W-:-:S03]  /*15d0*/  FSETP.NEU.AND P3, PT, R24, 128, PT ;  /* 0x430000001800780b */ /* 0x000fc60003f6d000 */
[----:B------:R-:W-:Y:S01]  /*15e0*/  FFMA.FTZ R20, R27, R20, 0.49999994039535522461 ;  /* 0x3efffffe1b147423 */ /* 0x000fe20000010014 */
[----:B------:R-:W-:-:S03]  /*15f0*/  FSEL R24, R24, 127, P3 ;  /* 0x42fe000018187808 */ /* 0x000fc60001800000 */
[----:B------:R-:W-:-:S04]  /*1600*/  FMUL R20, R27, R20 ;  /* 0x000000141b147220 */ /* 0x000fc80000400000 */
[----:B------:R-:W-:Y:S02]  /*1610*/  FFMA.FTZ R27, R27, R20, R27 ;  /* 0x000000141b1b7223 */ /* 0x000fe4000001001b */
[----:B------:R-:W0:Y:S01]  /*1620*/  MUFU.EX2 R20, R24 ;  /* 0x0000001800147308 */ /* 0x000e220000000800 */
[----:B------:R-:W-:Y:S02]  /*1630*/  FSETP.NEU.AND P4, PT, R23, RZ, PT ;  /* 0x000000ff1700720b */ /* 0x000fe40003f8d000 */
[----:B------:R-:W-:Y:S01]  /*1640*/  FSETP.GT.AND P2, PT, R24, 128, PT ;  /* 0x430000001800780b */ /* 0x000fe20003f44000 */
[----:B0-----:R-:W-:-:S04]  /*1650*/  FADD R25, R20, -1 ;  /* 0xbf80000014197421 */ /* 0x001fc80000000000 */
[----:B------:R-:W-:-:S04]  /*1660*/  FFMA.FTZ R20, R20, R27, R25 ;  /* 0x0000001b14147223 */ /* 0x000fc80000010019 */
[----:B------:R-:W-:Y:S01]  /*1670*/  @!P3 FADD R20, R20, R20 ;  /* 0x000000141414b221 */ /* 0x000fe20000000000 */
[----:B------:R-:W-:-:S04]  /*1680*/  FSETP.GEU.AND P3, PT, R24, -25, PT ;  /* 0xc1c800001800780b */ /* 0x000fc80003f6e000 */
[----:B------:R-:W-:Y:S02]  /*1690*/  FSEL R20, R20, +INF , !P2 ;  /* 0x7f80000014147808 */ /* 0x000fe40005000000 */
[C---:B------:R-:W-:Y:S02]  /*16a0*/  FSETP.GT.AND P2, PT, R23.reuse, RZ, PT ;  /* 0x000000ff1700720b */ /* 0x040fe40003f44000 */
[----:B------:R-:W-:Y:S01]  /*16b0*/  FSEL R20, R20, -1, P3 ;  /* 0xbf80000014147808 */ /* 0x000fe20001800000 */
[----:B------:R-:W-:-:S05]  /*16c0*/  @!P4 FADD R20, R23, R23 ;  /* 0x000000171714c221 */ /* 0x000fca0000000000 */
[----:B------:R-:W-:-:S05]  /*16d0*/  FSEL R27, R23, R20, P2 ;  /* 0x00000014171b7208 */ /* 0x000fca0001000000 */
[----:B------:R-:W-:-:S04]  /*16e0*/  FADD R20, R8, R27 ;  /* 0x0000001b08147221 */ /* 0x000fc80000000000 */
[----:B------:R-:W-:-:S04]  /*16f0*/  FMUL R24, R20, 1.4426950216293334961 ;  /* 0x3fb8aa3b14187820 */ /* 0x000fc80000400000 */
[----:B------:R-:W0:Y:S01]  /*1700*/  FRND R23, R24 ;  /* 0x0000001800177307 */ /* 0x000e220000201000 */
[----:B------:R-:W-:-:S05]  /*1710*/  FADD.FTZ R25, |R20|, -RZ ;  /* 0x800000ff14197221 */ /* 0x000fca0000010200 */
[----:B------:R-:W-:-:S04]  /*1720*/  FSETP.GEU.AND P2, PT, R25, 0.40999999642372131348, PT ;  /* 0x3ed1eb851900780b */ /* 0x000fc80003f4e000 */
[----:B0-----:R-:W-:-:S05]  /*1730*/  FSEL R23, R23, RZ, P2 ;  /* 0x000000ff17177208 */ /* 0x001fca0001000000 */
[----:B------:R-:W-:Y:S01]  /*1740*/  FFMA.FTZ R26, -R23, 0.693145751953125, R20 ;  /* 0x3f317200171a7823 */ /* 0x000fe20000010114 */
[----:B------:R-:W-:-:S03]  /*1750*/  FSETP.GT.AND P2, PT, R27, -R8, PT ;  /* 0x800000081b00720b */ /* 0x000fc60003f44000 */
[C---:B------:R-:W-:Y:S01]  /*1760*/  FFMA.FTZ R25, -R23.reuse, 1.428606765330187045e-06, R26 ;  /* 0x35bfbe8e17197823 */ /* 0x040fe2000001011a */
[----:B------:R-:W-:-:S03]  /*1770*/  FSETP.NEU.AND P5, PT, R23, 128, PT ;  /* 0x430000001700780b */ /* 0x000fc60003fad000 */
[----:B------:R-:W-:Y:S01]  /*1780*/  FFMA.FTZ R8, R25, R0, 0.0083824126049876213074 ;  /* 0x3c09566319087423 */ /* 0x000fe20000010000 */
[----:B------:R-:W-:-:S03]  /*1790*/  FSEL R27, R23, 127, P5 ;  /* 0x42fe0000171b7808 */ /* 0x000fc60002800000 */
[C---:B------:R-:W-:Y:S01]  /*17a0*/  FFMA.FTZ R8, R25.reuse, R8, 0.041667830199003219604 ;  /* 0x3d2aabe319087423 */ /* 0x040fe20000010008 */
[----:B------:R-:W0:Y:S03]  /*17b0*/  MUFU.EX2 R24, R27 ;  /* 0x0000001b00187308 */ /* 0x000e260000000800 */
[----:B------:R-:W-:-:S04]  /*17c0*/  FFMA.FTZ R8, R25, R8, 0.16666397452354431152 ;  /* 0x3e2aa9f619087423 */ /* 0x000fc80000010008 */
[----:B------:R-:W-:Y:S01]  /*17d0*/  FFMA.FTZ R8, R25, R8, 0.49999994039535522461 ;  /* 0x3efffffe19087423 */ /* 0x000fe20000010008 */
[----:B------:R-:W-:-:S03]  /*17e0*/  FMUL R26, R3, 1.4426950216293334961 ;  /* 0x3fb8aa3b031a7820 */ /* 0x000fc60000400000 */
[----:B------:R-:W-:-:S04]  /*17f0*/  FMUL R8, R25, R8 ;  /* 0x0000000819087220 */ /* 0x000fc80000400000 */
[----:B------:R-:W-:Y:S01]  /*1800*/  FFMA.FTZ R25, R25, R8, R25 ;  /* 0x0000000819197223 */ /* 0x000fe20000010019 */
[C---:B0-----:R-:W-:Y:S01]  /*1810*/  FADD R29, R24.reuse, -1 ;  /* 0xbf800000181d7421 */ /* 0x041fe20000000000 */
[----:B------:R-:W0:Y:S03]  /*1820*/  FRND R8, R26 ;  /* 0x0000001a00087307 */ /* 0x000e260000201000 */
[----:B------:R-:W-:Y:S01]  /*1830*/  FFMA.FTZ R24, R24, R25, R29 ;  /* 0x0000001918187223 */ /* 0x000fe2000001001d */
[----:B------:R-:W-:-:S05]  /*1840*/  FADD.FTZ R25, |R3|, -RZ ;  /* 0x800000ff03197221 */ /* 0x000fca0000010200 */
[----:B------:R-:W-:-:S04]  /*1850*/  FSETP.GEU.AND P3, PT, R25, 0.40999999642372131348, PT ;  /* 0x3ed1eb851900780b */ /* 0x000fc80003f6e000 */
[----:B0-----:R-:W-:-:S05]  /*1860*/  FSEL R8, R8, RZ, P3 ;  /* 0x000000ff08087208 */ /* 0x001fca0001800000 */
[C---:B------:R-:W-:Y:S01]  /*1870*/  FFMA.FTZ R25, -R8.reuse, 0.693145751953125, R3 ;  /* 0x3f31720008197823 */ /* 0x040fe20000010103 */
[----:B------:R-:W-:-:S03]  /*1880*/  FSETP.NEU.AND P4, PT, R8, 128, PT ;  /* 0x430000000800780b */ /* 0x000fc60003f8d000 */
[C---:B------:R-:W-:Y:S01]  /*1890*/  FFMA.FTZ R25, -R8.reuse, 1.428606765330187045e-06, R25 ;  /* 0x35bfbe8e08197823 */ /* 0x040fe20000010119 */
[----:B------:R-:W-:-:S03]  /*18a0*/  FSEL R8, R8, 127, P4 ;  /* 0x42fe000008087808 */ /* 0x000fc60002000000 */
[C---:B------:R-:W-:Y:S01]  /*18b0*/  FFMA.FTZ R28, R25.reuse, R0, 0.0083824126049876213074 ;  /* 0x3c095663191c7423 */ /* 0x040fe20000010000 */
[----:B------:R-:W0:Y:S03]  /*18c0*/  MUFU.EX2 R26, R8 ;  /* 0x00000008001a7308 */ /* 0x000e260000000800 */
[----:B------:R-:W-:-:S04]  /*18d0*/  FFMA.FTZ R28, R25, R28, 0.041667830199003219604 ;  /* 0x3d2aabe3191c7423 */ /* 0x000fc8000001001c */
[----:B------:R-:W-:Y:S01]  /*18e0*/  FFMA.FTZ R28, R25, R28, 0.16666397452354431152 ;  /* 0x3e2aa9f6191c7423 */ /* 0x000fe2000001001c */
[----:B------:R-:W-:-:S03]  /*18f0*/  FSETP.NEU.AND P3, PT, R20, RZ, PT ;  /* 0x000000ff1400720b */ /* 0x000fc60003f6d000 */
[----:B------:R-:W-:Y:S01]  /*1900*/  FFMA.FTZ R28, R25, R28, 0.49999994039535522461 ;  /* 0x3efffffe191c7423 */ /* 0x000fe2000001001c */
[----:B------:R-:W-:Y:S01]  /*1910*/  FSEL R23, R23, 127, P5 ;  /* 0x42fe000017177808 */ /* 0x000fe20002800000 */
[----:B------:R-:W-:Y:S02]  /*1920*/  @!P5 FADD R24, R24, R24 ;  /* 0x000000181818d221 */ /* 0x000fe40000000000 */
[----:B------:R-:W-:Y:S01]  /*1930*/  FMUL R28, R25, R28 ;  /* 0x0000001c191c7220 */ /* 0x000fe20000400000 */
[----:B------:R-:W-:Y:S01]  /*1940*/  FSETP.GT.AND P5, PT, R23, 128, PT ;  /* 0x430000001700780b */ /* 0x000fe20003fa4000 */
[----:B0-----:R-:W-:Y:S02]  /*1950*/  FADD R27, R26, -1 ;  /* 0xbf8000001a1b7421 */ /* 0x001fe40000000000 */
[----:B------:R-:W-:Y:S01]  /*1960*/  FFMA.FTZ R25, R25, R28, R25 ;  /* 0x0000001c19197223 */ /* 0x000fe20000010019 */
[----:B------:R-:W-:Y:S02]  /*1970*/  FSEL R24, R24, +INF , !P5 ;  /* 0x7f80000018187808 */ /* 0x000fe40006800000 */
[----:B------:R-:W-:Y:S01]  /*1980*/  FSETP.GEU.AND P6, PT, R23, -25, PT ;  /* 0xc1c800001700780b */ /* 0x000fe20003fce000 */
[----:B------:R-:W-:Y:S01]  /*1990*/  FFMA.FTZ R25, R26, R25, R27 ;  /* 0x000000191a197223 */ /* 0x000fe2000001001b */
[----:B------:R-:W-:Y:S01]  /*19a0*/  FMUL R26, R7, 1.4426950216293334961 ;  /* 0x3fb8aa3b071a7820 */ /* 0x000fe20000400000 */
[----:B------:R-:W-:Y:S01]  /*19b0*/  FADD R23, R20, R20 ;  /* 0x0000001414177221 */ /* 0x000fe20000000000 */
[----:B------:R-:W-:-:S02]  /*19c0*/  @P3 FSEL R23, R24, -1, P6 ;  /* 0xbf80000018173808 */ /* 0x000fc40003000000 */
[----:B------:R-:W0:Y:S01]  /*19d0*/  FRND R24, R26 ;  /* 0x0000001a00187307 */ /* 0x000e220000201000 */
[----:B------:R-:W-:-:S05]  /*19e0*/  FADD.FTZ R27, |R7|, -RZ ;  /* 0x800000ff071b7221 */ /* 0x000fca0000010200 */
[----:B------:R-:W-:-:S04]  /*19f0*/  FSETP.GEU.AND P3, PT, R27, 0.40999999642372131348, PT ;  /* 0x3ed1eb851b00780b */ /* 0x000fc80003f6e000 */
[----:B0-----:R-:W-:-:S05]  /*1a00*/  FSEL R24, R24, RZ, P3 ;  /* 0x000000ff18187208 */ /* 0x001fca0001800000 */
[----:B------:R-:W-:Y:S01]  /*1a10*/  FFMA.FTZ R27, -R24, 0.693145751953125, R7 ;  /* 0x3f317200181b7823 */ /* 0x000fe20000010107 */
[----:B------:R-:W-:-:S03]  /*1a20*/  FSETP.GT.AND P6, PT, R8, 128, PT ;  /* 0x430000000800780b */ /* 0x000fc60003fc4000 */
[----:B------:R-:W-:Y:S01]  /*1a30*/  FFMA.FTZ R27, -R24, 1.428606765330187045e-06, R27 ;  /* 0x35bfbe8e181b7823 */ /* 0x000fe2000001011b */
[----:B------:R-:W-:-:S03]  /*1a40*/  FSETP.GEU.AND P5, PT, R8, -25, PT ;  /* 0xc1c800000800780b */ /* 0x000fc60003fae000 */
[----:B------:R-:W-:Y:S01]  /*1a50*/  FFMA.FTZ R8, R27, R0, 0.0083824126049876213074 ;  /* 0x3c0956631b087423 */ /* 0x000fe20000010000 */
[----:B------:R-:W-:-:S03]  /*1a60*/  FSETP.NEU.AND P3, PT, R24, 128, PT ;  /* 0x430000001800780b */ /* 0x000fc60003f6d000 */
[----:B------:R-:W-:Y:S01]  /*1a70*/  FFMA.FTZ R8, R27, R8, 0.041667830199003219604 ;  /* 0x3d2aabe31b087423 */ /* 0x000fe20000010008 */
[----:B------:R-:W-:Y:S01]  /*1a80*/  @!P4 FADD R25, R25, R25 ;  /* 0x000000191919c221 */ /* 0x000fe20000000000 */
[----:B------:R-:W-:Y:S02]  /*1a90*/  FSETP.NEU.AND P4, PT, R3, RZ, PT ;  /* 0x000000ff0300720b */ /* 0x000fe40003f8d000 */
[----:B------:R-:W-:Y:S01]  /*1aa0*/  FFMA.FTZ R8, R27, R8, 0.16666397452354431152 ;  /* 0x3e2aa9f61b087423 */ /* 0x000fe20000010008 */
[----:B------:R-:W-:-:S03]  /*1ab0*/  FSEL R24, R24, 127, P3 ;  /* 0x42fe000018187808 */ /* 0x000fc60001800000 */
[----:B------:R-:W-:Y:S01]  /*1ac0*/  FFMA.FTZ R8, R27, R8, 0.49999994039535522461 ;  /* 0x3efffffe1b087423 */ /* 0x000fe20000010008 */
[----:B------:R-:W0:Y:S01]  /*1ad0*/  MUFU.EX2 R26, R24 ;  /* 0x00000018001a7308 */ /* 0x000e220000000800 */
[----:B------:R-:W-:Y:S02]  /*1ae0*/  FSEL R25, R25, +INF , !P6 ;  /* 0x7f80000019197808 */ /* 0x000fe40007000000 */
[----:B------:R-:W-:-:S04]  /*1af0*/  FMUL R8, R27, R8 ;  /* 0x000000081b087220 */ /* 0x000fc80000400000 */
[----:B------:R-:W-:Y:S01]  /*1b00*/  FFMA.FTZ R27, R27, R8, R27 ;  /* 0x000000081b1b7223 */ /* 0x000fe2000001001b */
[----:B------:R-:W-:Y:S01]  /*1b10*/  FSEL R8, R25, -1, P5 ;  /* 0xbf80000019087808 */ /* 0x000fe20002800000 */
[C---:B------:R-:W-:Y:S01]  /*1b20*/  @!P4 FADD R8, R3.reuse, R3 ;  /* 0x000000030308c221 */ /* 0x040fe20000000000 */
[----:B------:R-:W-:-:S04]  /*1b30*/  FSETP.GT.AND P4, PT, R3, RZ, PT ;  /* 0x000000ff0300720b */ /* 0x000fc80003f84000 */
[----:B------:R-:W-:Y:S01]  /*1b40*/  FSEL R8, R3, R8, P4 ;  /* 0x0000000803087208 */ /* 0x000fe20002000000 */
[----:B0-----:R-:W-:-:S04]  /*1b50*/  FADD R3, R26, -1 ;  /* 0xbf8000001a037421 */ /* 0x001fc80000000000 */
[----:B------:R-:W-:Y:S01]  /*1b60*/  FFMA.FTZ R3, R26, R27, R3 ;  /* 0x0000001b1a037223 */ /* 0x000fe20000010003 */
[----:B------:R-:W-:-:S04]  /*1b70*/  FMUL R26, R6, 1.4426950216293334961 ;  /* 0x3fb8aa3b061a7820 */ /* 0x000fc80000400000 */
        /* <DEDUP_REMOVED lines=8> */
[----:B------:R-:W-:-:S04]  /*1c00*/  FFMA.FTZ R24, R27, R0, 0.0083824126049876213074 ;  /* 0x3c0956631b187423 */ /* 0x000fc80000010000 */
[----:B------:R-:W-:-:S04]  /*1c10*/  FFMA.FTZ R24, R27, R24, 0.041667830199003219604 ;  /* 0x3d2aabe31b187423 */ /* 0x000fc80000010018 */
[----:B------:R-:W-:Y:S01]  /*1c20*/  FFMA.FTZ R24, R27, R24, 0.16666397452354431152 ;  /* 0x3e2aa9f61b187423 */ /* 0x000fe20000010018 */
[----:B------:R-:W-:-:S03]  /*1c30*/  FSETP.NEU.AND P4, PT, R25, 128, PT ;  /* 0x430000001900780b */ /* 0x000fc60003f8d000 */
[----:B------:R-:W-:Y:S01]  /*1c40*/  FFMA.FTZ R24, R27, R24, 0.49999994039535522461 ;  /* 0x3efffffe1b187423 */ /* 0x000fe20000010018 */
[----:B------:R-:W-:Y:S01]  /*1c50*/  @!P3 FADD R3, R3, R3 ;  /* 0x000000030303b221 */ /* 0x000fe20000000000 */
[----:B------:R-:W-:Y:S02]  /*1c60*/  FSETP.NEU.AND P3, PT, R7, RZ, PT ;  /* 0x000000ff0700720b */ /* 0x000fe40003f6d000 */
[----:B------:R-:W-:Y:S01]  /*1c70*/  FMUL R24, R27, R24 ;  /* 0x000000181b187220 */ /* 0x000fe20000400000 */
[----:B------:R-:W-:-:S03]  /*1c80*/  FSEL R25, R25, 127, P4 ;  /* 0x42fe000019197808 */ /* 0x000fc60002000000 */
[----:B------:R-:W-:Y:S02]  /*1c90*/  FFMA.FTZ R27, R27, R24, R27 ;  /* 0x000000181b1b7223 */ /* 0x000fe4000001001b */
[----:B------:R-:W0:Y:S01]  /*1ca0*/  MUFU.EX2 R24, R25 ;  /* 0x0000001900187308 */ /* 0x000e220000000800 */
[----:B------:R-:W-:-:S04]  /*1cb0*/  FSEL R3, R3, +INF , !P6 ;  /* 0x7f80000003037808 */ /* 0x000fc80007000000 */
[----:B------:R-:W-:Y:S01]  /*1cc0*/  FSEL R26, R3, -1, P5 ;  /* 0xbf800000031a7808 */ /* 0x000fe20002800000 */
[C---:B------:R-:W-:Y:S01]  /*1cd0*/  @!P3 FADD R26, R7.reuse, R7 ;  /* 0x00000007071ab221 */ /* 0x040fe20000000000 */
[----:B------:R-:W-:-:S04]  /*1ce0*/  FSETP.GT.AND P3, PT, R7, RZ, PT ;  /* 0x000000ff0700720b */ /* 0x000fc80003f64000 */
[----:B------:R-:W-:Y:S01]  /*1cf0*/  FSEL R3, R7, R26, P3 ;  /* 0x0000001a07037208 */ /* 0x000fe20001800000 */
[----:B0-----:R-:W-:Y:S01]  /*1d00*/  FADD R7, R24, -1 ;  /* 0xbf80000018077421 */ /* 0x001fe20000000000 */
[----:B------:R-:W-:-:S03]  /*1d10*/  FSETP.NEU.AND P5, PT, R6, RZ, PT ;  /* 0x000000ff0600720b */ /* 0x000fc60003fad000 */
[----:B------:R-:W-:Y:S01]  /*1d20*/  FFMA.FTZ R7, R24, R27, R7 ;  /* 0x0000001b18077223 */ /* 0x000fe20000010007 */
[----:B------:R-:W-:-:S03]  /*1d30*/  FSETP.GT.AND P3, PT, R25, 128, PT ;  /* 0x430000001900780b */ /* 0x000fc60003f64000 */
[----:B------:R-:W-:Y:S01]  /*1d40*/  @!P4 FADD R7, R7, R7 ;  /* 0x000000070707c221 */ /* 0x000fe20000000000 */
[----:B------:R-:W-:-:S04]  /*1d50*/  FSETP.GEU.AND P4, PT, R25, -25, PT ;  /* 0xc1c800001900780b */ /* 0x000fc80003f8e000 */
[----:B------:R-:W-:Y:S02]  /*1d60*/  FSEL R7, R7, +INF , !P3 ;  /* 0x7f80000007077808 */ /* 0x000fe40005800000 */
[C---:B------:R-:W-:Y:S02]  /*1d70*/  FSETP.GT.AND P3, PT, R6.reuse, RZ, PT ;  /* 0x000000ff0600720b */ /* 0x040fe40003f64000 */
[----:B------:R-:W-:Y:S01]  /*1d80*/  FSEL R25, R7, -1, P4 ;  /* 0xbf80000007197808 */ /* 0x000fe20002000000 */
[----:B------:R-:W-:-:S05]  /*1d90*/  @!P5 FADD R25, R6, R6 ;  /* 0x000000060619d221 */ /* 0x000fca0000000000 */
[----:B------:R-:W-:Y:S01]  /*1da0*/  FSEL R24, R6, R25, P3 ;  /* 0x0000001906187208 */ /* 0x000fe20001800000 */
[----:B------:R-:W-:-:S04]  /*1db0*/  FADD R7, R10, R3 ;  /* 0x000000030a077221 */ /* 0x000fc80000000000 */
[----:B------:R-:W-:Y:S01]  /*1dc0*/  FADD R6, R9, R24 ;  /* 0x0000001809067221 */ /* 0x000fe20000000000 */
[----:B------:R-:W-:-:S03]  /*1dd0*/  FMUL R27, R7, 1.4426950216293334961 ;  /* 0x3fb8aa3b071b7820 */ /* 0x000fc60000400000 */
[----:B------:R-:W-:Y:S01]  /*1de0*/  FMUL R25, R6, 1.4426950216293334961 ;  /* 0x3fb8aa3b06197820 */ /* 0x000fe20000400000 */
[----:B------:R-:W0:Y:S01]  /*1df0*/  FRND R26, R27 ;  /* 0x0000001b001a7307 */ /* 0x000e220000201000 */
[----:B------:R-:W-:Y:S01]  /*1e00*/  FSETP.GT.AND P4, PT, R3, -R10, PT ;  /* 0x8000000a0300720b */ /* 0x000fe20003f84000 */
[----:B------:R-:W-:-:S06]  /*1e10*/  FADD.FTZ R10, |R7|, -RZ ;  /* 0x800000ff070a7221 */ /* 0x000fcc0000010200 */
[----:B------:R-:W1:Y:S01]  /*1e20*/  FRND R25, R25 ;  /* 0x0000001900197307 */ /* 0x000e620000201000 */
[----:B------:R-:W-:Y:S01]  /*1e30*/  FADD.FTZ R3, |R6|, -RZ ;  /* 0x800000ff06037221 */ /* 0x000fe20000010200 */
[----:B------:R-:W-:-:S04]  /*1e40*/  FSETP.GEU.AND P5, PT, R10, 0.40999999642372131348, PT ;  /* 0x3ed1eb850a00780b */ /* 0x000fc80003fae000 */
[----:B------:R-:W-:Y:S02]  /*1e50*/  FSETP.GEU.AND P3, PT, R3, 0.40999999642372131348, PT ;  /* 0x3ed1eb850300780b */ /* 0x000fe40003f6e000 */
[----:B0-----:R-:W-:Y:S02]  /*1e60*/  FSEL R26, R26, RZ, P5 ;  /* 0x000000ff1a1a7208 */ /* 0x001fe40002800000 */
[----:B-1----:R-:W-:Y:S02]  /*1e70*/  FSEL R3, R25, RZ, P3 ;  /* 0x000000ff19037208 */ /* 0x002fe40001800000 */
[----:B------:R-:W-:Y:S01]  /*1e80*/  FSETP.GT.AND P3, PT, R24, -R9, PT ;  /* 0x800000091800720b */ /* 0x000fe20003f64000 */
[C---:B------:R-:W-:Y:S02]  /*1e90*/  FFMA.FTZ R9, -R26.reuse, 0.693145751953125, R7 ;  /* 0x3f3172001a097823 */ /* 0x040fe40000010107 */
[----:B------:R-:W-:Y:S02]  /*1ea0*/  FFMA.FTZ R10, -R3, 0.693145751953125, R6 ;  /* 0x3f317200030a7823 */ /* 0x000fe40000010106 */
[----:B------:R-:W-:-:S02]  /*1eb0*/  FFMA.FTZ R25, -R26, 1.428606765330187045e-06, R9 ;  /* 0x35bfbe8e1a197823 */ /* 0x000fc40000010109 */
[----:B------:R-:W-:-:S04]  /*1ec0*/  FFMA.FTZ R9, -R3, 1.428606765330187045e-06, R10 ;  /* 0x35bfbe8e03097823 */ /* 0x000fc8000001010a */
[----:B------:R-:W-:-:S04]  /*1ed0*/  FFMA.FTZ R24, R9, R0, 0.0083824126049876213074 ;  /* 0x3c09566309187423 */ /* 0x000fc80000010000 */
[----:B------:R-:W-:-:S04]  /*1ee0*/  FFMA.FTZ R24, R9, R24, 0.041667830199003219604 ;  /* 0x3d2aabe309187423 */ /* 0x000fc80000010018 */
[----:B------:R-:W-:-:S04]  /*1ef0*/  FFMA.FTZ R24, R9, R24, 0.16666397452354431152 ;  /* 0x3e2aa9f609187423 */ /* 0x000fc80000010018 */
[----:B------:R-:W-:Y:S01]  /*1f00*/  FFMA.FTZ R24, R9, R24, 0.49999994039535522461 ;  /* 0x3efffffe09187423 */ /* 0x000fe20000010018 */
[----:B------:R-:W-:-:S03]  /*1f10*/  FFMA.FTZ R10, R25, R0, 0.0083824126049876213074 ;  /* 0x3c095663190a7423 */ /* 0x000fc60000010000 */
[----:B------:R-:W-:Y:S01]  /*1f20*/  FMUL R24, R9, R24 ;  /* 0x0000001809187220 */ /* 0x000fe20000400000 */
[----:B------:R-:W-:-:S03]  /*1f30*/  FFMA.FTZ R10, R25, R10, 0.041667830199003219604 ;  /* 0x3d2aabe3190a7423 */ /* 0x000fc6000001000a */
[----:B------:R-:W-:Y:S01]  /*1f40*/  FFMA.FTZ R9, R9, R24, R9 ;  /* 0x0000001809097223 */ /* 0x000fe20000010009 */
[----:B------:R-:W-:Y:S01]  /*1f50*/  FADD R24, R11, R8 ;  /* 0x000000080b187221 */ /* 0x000fe20000000000 */
[----:B------:R-:W-:-:S03]  /*1f60*/  FFMA.FTZ R10, R25, R10, 0.16666397452354431152 ;  /* 0x3e2aa9f6190a7423 */ /* 0x000fc6000001000a */
[----:B------:R-:W-:Y:S01]  /*1f70*/  FMUL R28, R24, 1.4426950216293334961 ;  /* 0x3fb8aa3b181c7820 */ /* 0x000fe20000400000 */
[----:B------:R-:W-:-:S04]  /*1f80*/  FFMA.FTZ R10, R25, R10, 0.49999994039535522461 ;  /* 0x3efffffe190a7423 */ /* 0x000fc8000001000a */
[C---:B------:R-:W-:Y:S01]  /*1f90*/  FMUL R10, R25.reuse, R10 ;  /* 0x0000000a190a7220 */ /* 0x040fe20000400000 */
[----:B------:R-:W0:Y:S03]  /*1fa0*/  FRND R28, R28 ;  /* 0x0000001c001c7307 */ /* 0x000e260000201000 */
[----:B------:R-:W-:Y:S01]  /*1fb0*/  FFMA.FTZ R10, R25, R10, R25 ;  /* 0x0000000a190a7223 */ /* 0x000fe20000010019 */
[----:B------:R-:W-:-:S05]  /*1fc0*/  FADD.FTZ R25, |R24|, -RZ ;  /* 0x800000ff18197221 */ /* 0x000fca0000010200 */
[----:B------:R-:W-:-:S04]  /*1fd0*/  FSETP.GEU.AND P5, PT, R25, 0.40999999642372131348, PT ;  /* 0x3ed1eb851900780b */ /* 0x000fc80003fae000 */
[----:B0-----:R-:W-:Y:S02]  /*1fe0*/  FSEL R27, R28, RZ, P5 ;  /* 0x000000ff1c1b7208 */ /* 0x001fe40002800000 */
[----:B------:R-:W-:-:S03]  /*1ff0*/  FSETP.NEU.AND P5, PT, R26, 128, PT ;  /* 0x430000001a00780b */ /* 0x000fc60003fad000 */
[----:B------:R-:W-:Y:S01]  /*2000*/  FFMA.FTZ R25, -R27, 0.693145751953125, R24 ;  /* 0x3f3172001b197823 */ /* 0x000fe20000010118 */
[----:B------:R-:W-:-:S03]  /*2010*/  FSEL R26, R26, 127, P5 ;  /* 0x42fe00001a1a7808 */ /* 0x000fc60002800000 */
[----:B------:R-:W-:Y:S02]  /*2020*/  FFMA.FTZ R25, -R27, 1.428606765330187045e-06, R25 ;  /* 0x35bfbe8e1b197823 */ /* 0x000fe40000010119 */
[----:B------:R-:W0:Y:S01]  /*2030*/  MUFU.EX2 R27, R26 ;  /* 0x0000001a001b7308 */ /* 0x000e220000000800 */
[----:B------:R-:W-:Y:S01]  /*2040*/  FSEL R13, R13, R22, P0 ;  /* 0x000000160d0d7208 */ /* 0x000fe20000000000 */
[----:B------:R-:W-:Y:S01]  /*2050*/  FFMA.FTZ R0, R25, R0, 0.0083824126049876213074 ;  /* 0x3c09566319007423 */ /* 0x000fe20000010000 */
[----:B------:R-:W-:Y:S02]  /*2060*/  FSETP.NEU.AND P6, PT, R7, RZ, PT ;  /* 0x000000ff0700720b */ /* 0x000fe40003fcd000 */
[----:B------:R-:W-:Y:S01]  /*2070*/  FSETP.GT.AND P0, PT, R8, -R11, PT ;  /* 0x8000000b0800720b */ /* 0x000fe20003f04000 */
[----:B------:R-:W-:Y:S01]  /*2080*/  FFMA.FTZ R0, R25, R0, 0.041667830199003219604 ;  /* 0x3d2aabe319007423 */ /* 0x000fe20000010000 */
[----:B0-----:R-:W-:-:S04]  /*2090*/  FADD R22, R27, -1 ;  /* 0xbf8000001b167421 */ /* 0x001fc80000000000 */
[----:B------:R-:W-:Y:S01]  /*20a0*/  FFMA.FTZ R10, R27, R10, R22 ;  /* 0x0000000a1b0a7223 */ /* 0x000fe20000010016 */
[----:B------:R-:W-:-:S03]  /*20b0*/  FADD R8, R11, R8 ;  /* 0x000000080b087221 */ /* 0x000fc60000000000 */
[----:B------:R-:W-:Y:S01]  /*20c0*/  @!P5 FADD R10, R10, R10 ;  /* 0x0000000a0a0ad221 */ /* 0x000fe20000000000 */
[----:B------:R-:W-:Y:S01]  /*20d0*/  FSETP.GT.AND P5, PT, R26, 128, PT ;  /* 0x430000001a00780b */ /* 0x000fe20003fa4000 */
[----:B------:R-:W-:Y:S01]  /*20e0*/  FFMA.FTZ R0, R25, R0, 0.16666397452354431152 ;  /* 0x3e2aa9f619007423 */ /* 0x000fe20000010000 */
[----:B------:R-:W-:Y:S02]  /*20f0*/  FADD.FTZ R22, |R8|, -RZ ;  /* 0x800000ff08167221 */ /* 0x000fe40000010200 */
[----:B------:R-:W-:Y:S02]  /*2100*/  FSEL R11, R10, +INF , !P5 ;  /* 0x7f8000000a0b7808 */ /* 0x000fe40006800000 */
[----:B------:R-:W-:Y:S01]  /*2110*/  FSETP.GEU.AND P5, PT, R26, -25, PT ;  /* 0xc1c800001a00780b */ /* 0x000fe20003fae000 */
[----:B------:R-:W-:Y:S01]  /*2120*/  FADD R10, R7, R7 ;  /* 0x00000007070a7221 */ /* 0x000fe20000000000 */
[----:B------:R-:W-:Y:S02]  /*2130*/  FFMA.FTZ R0, R25, R0, 0.49999994039535522461 ;  /* 0x3efffffe19007423 */ /* 0x000fe40000010000 */
[----:B------:R-:W-:-:S02]  /*2140*/  @P6 FSEL R10, R11, -1, P5 ;  /* 0xbf8000000b0a6808 */ /* 0x000fc40002800000 */
[----:B------:R-:W-:Y:S02]  /*2150*/  FSETP.NEU.AND P6, PT, R3, 128, PT ;  /* 0x430000000300780b */ /* 0x000fe40003fcd000 */
[----:B------:R-:W-:Y:S01]  /*2160*/  FSETP.GEU.AND P5, PT, R22, 0.40999999642372131348, PT ;  /* 0x3ed1eb851600780b */ /* 0x000fe20003fae000 */
[----:B------:R-:W-:Y:S01]  /*2170*/  FMUL R22, R25, R0 ;  /* 0x0000000019167220 */ /* 0x000fe20000400000 */
[----:B------:R-:W-:-:S03]  /*2180*/  FSEL R3, R3, 127, P6 ;  /* 0x42fe000003037808 */ /* 0x000fc60003000000 */
[----:B------:R-:W-:Y:S01]  /*2190*/  FFMA.FTZ R25, R25, R22, R25 ;  /* 0x0000001619197223 */ /* 0x000fe20000010019 */
[----:B------:R-:W-:Y:S01]  /*21a0*/  FMUL R22, R8, 1.4426950216293334961 ;  /* 0x3fb8aa3b08167820 */ /* 0x000fe20000400000 */
[----:B------:R-:W0:Y:S08]  /*21b0*/  MUFU.EX2 R0, R3 ;  /* 0x0000000300007308 */ /* 0x000e300000000800 */
[----:B------:R-:W1:Y:S01]  /*21c0*/  FRND R22, R22 ;  /* 0x0000001600167307 */ /* 0x000e620000201000 */
[----:B0-----:R-:W-:-:S04]  /*21d0*/  FADD R11, R0, -1 ;  /* 0xbf800000000b7421 */ /* 0x001fc80000000000 */
[----:B------:R-:W-:Y:S01]  /*21e0*/  FFMA.FTZ R9, R0, R9, R11 ;  /* 0x0000000900097223 */ /* 0x000fe2000001000b */
[----:B-1----:R-:W-:Y:S02]  /*21f0*/  FSEL R0, R22, RZ, P5 ;  /* 0x000000ff16007208 */ /* 0x002fe40002800000 */
[----:B------:R-:W-:Y:S01]  /*2200*/  FSETP.NEU.AND P5, PT, R6, RZ, PT ;  /* 0x000000ff0600720b */ /* 0x000fe20003fad000 */
[----:B------:R-:W-:Y:S01]  /*2210*/  @!P6 FADD R9, R9, R9 ;  /* 0x000000090909e221 */ /* 0x000fe20000000000 */
[----:B------:R-:W-:-:S04]  /*2220*/  FSETP.GT.AND P6, PT, R3, 128, PT ;  /* 0x430000000300780b */ /* 0x000fc80003fc4000 */
[----:B------:R-:W-:Y:S02]  /*2230*/  FSEL R9, R9, +INF , !P6 ;  /* 0x7f80000009097808 */ /* 0x000fe40007000000 */
[----:B------:R-:W-:Y:S01]  /*2240*/  FSETP.GEU.AND P6, PT, R3, -25, PT ;  /* 0xc1c800000300780b */ /* 0x000fe20003fce000 */
[----:B------:R-:W-:-:S04]  /*2250*/  FADD R11, R6, R6 ;  /* 0x00000006060b7221 */ /* 0x000fc80000000000 */
[----:B------:R-:W-:Y:S02]  /*2260*/  @P5 FSEL R11, R9, -1, P6 ;  /* 0xbf800000090b5808 */ /* 0x000fe40003000000 */
[----:B------:R-:W-:-:S04]  /*2270*/  FSETP.NEU.AND P5, PT, R0, 128, PT ;  /* 0x430000000000780b */ /* 0x000fc80003fad000 */
[----:B------:R-:W-:-:S04]  /*2280*/  FSEL R0, R0, 127, P5 ;  /* 0x42fe000000007808 */ /* 0x000fc80002800000 */
[----:B------:R-:W0:Y:S02]  /*2290*/  MUFU.EX2 R3, R0 ;  /* 0x0000000000037308 */ /* 0x000e240000000800 */
[----:B0-----:R-:W-:-:S04]  /*22a0*/  FADD R22, R3, -1 ;  /* 0xbf80000003167421 */ /* 0x001fc80000000000 */
[----:B------:R-:W-:-:S04]  /*22b0*/  FFMA.FTZ R22, R3, R25, R22 ;  /* 0x0000001903167223 */ /* 0x000fc80000010016 */
[----:B------:R-:W-:Y:S01]  /*22c0*/  @!P5 FADD R22, R22, R22 ;  /* 0x000000161616d221 */ /* 0x000fe20000000000 */
[----:B------:R-:W-:Y:S02]  /*22d0*/  FSETP.NEU.AND P5, PT, R8, RZ, PT ;  /* 0x000000ff0800720b */ /* 0x000fe40003fad000 */
[----:B------:R-:W0:Y:S01]  /*22e0*/  LDC.64 R8, c[0x0][0x218] ;  /* 0x00008600ff087b82 */ /* 0x000e220000000a00 */
[----:B------:R-:W-:-:S04]  /*22f0*/  FSETP.GT.AND P6, PT, R0, 128, PT ;  /* 0x430000000000780b */ /* 0x000fc80003fc4000 */
[----:B------:R-:W-:Y:S02]  /*2300*/  FSEL R22, R22, +INF , !P6 ;  /* 0x7f80000016167808 */ /* 0x000fe40007000000 */
[----:B------:R-:W-:-:S04]  /*2310*/  FSETP.GEU.AND P6, PT, R0, -25, PT ;  /* 0xc1c800000000780b */ /* 0x000fc80003fce000 */
[----:B------:R-:W-:Y:S01]  /*2320*/  FSEL R25, R22, -1, P6 ;  /* 0xbf80000016197808 */ /* 0x000fe20003000000 */
[----:B------:R-:W-:Y:S01]  /*2330*/  @!P5 FADD R25, R24, R24 ;  /* 0x000000181819d221 */ /* 0x000fe20000000000 */
[----:B------:R-:W-:Y:S02]  /*2340*/  FSEL R12, R12, R21, P1 ;  /* 0x000000150c0c7208 */ /* 0x000fe40000800000 */
[----:B------:R-:W-:Y:S01]  /*2350*/  FSEL R10, R7, R10, P4 ;  /* 0x0000000a070a7208 */ /* 0x000fe20002000000 */
[----:B------:R-:W-:Y:S01]  /*2360*/  STG.E.128 desc[UR4][R4.64+0x800], R16 ;  /* 0x0008001004007986 */ /* 0x000fe2000c101d04 */
[----:B0-----:R-:W-:Y:S01]  /*2370*/  IMAD.WIDE R2, R2, 0x4, R8 ;  /* 0x0000000402027825 */ /* 0x001fe200078e0208 */
[----:B------:R-:W-:Y:S02]  /*2380*/  FSEL R9, R6, R11, P3 ;  /* 0x0000000b06097208 */ /* 0x000fe40001800000 */
[----:B------:R-:W-:Y:S02]  /*2390*/  FSEL R8, R20, R23, P2 ;  /* 0x0000001714087208 */ /* 0x000fe40001000000 */
[----:B------:R-:W-:Y:S01]  /*23a0*/  FSEL R11, R24, R25, P0 ;  /* 0x00000019180b7208 */ /* 0x000fe20000000000 */
[----:B------:R-:W-:Y:S04]  /*23b0*/  STG.E.128 desc[UR4][R2.64], R12 ;  /* 0x0000000c02007986 */ /* 0x000fe8000c101d04 */
[----:B------:R-:W-:Y:S01]  /*23c0*/  STG.E.128 desc[UR4][R2.64+0x800], R8 ;  /* 0x0008000802007986 */ /* 0x000fe2000c101d04 */
[----:B------:R-:W-:Y:S05]  /*23d0*/  EXIT ;  /* 0x000000000000794d */ /* 0x000fea0003800000 */
.L_x_0:
[----:B------:R-:W-:-:S00]  /*23e0*/  BRA `(.L_x_0) ;  /* 0xfffffffc00fc7947 */ /* 0x000fc0000383ffff */
[----:B------:R-:W-:-:S00]  /*23f0*/  NOP ;  /* 0x0000000000007918 */ /* 0x000fc00000000000 */
        /* <DEDUP_REMOVED lines=8> */
.L_x_1:


//--------------------- .nv.global.init           --------------------------
	.section	.nv.global.init,"aw",@progbits
.nv.global.init:
	.type		_$_str,@object
	.size		_$_str,(_$_str_$_2 - _$_str)
_$_str:
        /*0000*/ 	.byte	0x5f, 0x5f, 0x43, 0x55, 0x44, 0x41, 0x5f, 0x46, 0x54, 0x5a, 0x00
	.type		_$_str_$_2,@object
	.size		_$_str_$_2,(.L_1 - _$_str_$_2)
_$_str_$_2:
        /*000b*/ 	.byte	0x5f, 0x5f, 0x43, 0x55, 0x44, 0x41, 0x5f, 0x50, 0x52, 0x45, 0x43, 0x5f, 0x53, 0x51, 0x52, 0x54
        /*001b*/ 	.byte	0x00
.L_1:


//--------------------- .nv.constant0.triton_poi_fused__native_batch_norm_legit_no_training_add_convolution_elu_22 --------------------------
	.section	.nv.constant0.triton_poi_fused__native_batch_norm_legit_no_training_add_convolution_elu_22,"a",@progbits
	.sectionflags	@""
	.align	4
.nv.constant0.triton_poi_fused__native_batch_norm_legit_no_training_add_convolution_elu_22:
	.zero		596
